//
// Generated by NVIDIA NVVM Compiler
//
// Compiler Build ID: CL-36424714
// Cuda compilation tools, release 13.0, V13.0.88
// Based on NVVM 20.0.0
//

.version 9.0
.target sm_100
.address_size 64

	// .globl	_Z13argmax_kernelPKdPii
// _ZZ13argmax_kernelPKdPiiE10shared_max has been demoted
// _ZZ13argmax_kernelPKdPiiE10shared_idx has been demoted

.visible .entry _Z13argmax_kernelPKdPii(
	.param .u64 .ptr .align 1 _Z13argmax_kernelPKdPii_param_0,
	.param .u64 .ptr .align 1 _Z13argmax_kernelPKdPii_param_1,
	.param .u32 _Z13argmax_kernelPKdPii_param_2
)
{
	.reg .pred 	%p<7>;
	.reg .b32 	%r<24>;
	.reg .b64 	%rd<9>;
	.reg .b64 	%fd<7>;
	// demoted variable
	.shared .align 8 .b8 _ZZ13argmax_kernelPKdPiiE10shared_max[2048];
	// demoted variable
	.shared .align 4 .b8 _ZZ13argmax_kernelPKdPiiE10shared_idx[1024];
	ld.param.u64 	%rd1, [_Z13argmax_kernelPKdPii_param_0];
	ld.param.u64 	%rd2, [_Z13argmax_kernelPKdPii_param_1];
	ld.param.u32 	%r11, [_Z13argmax_kernelPKdPii_param_2];
	mov.u32 	%r1, %tid.x;
	mov.u32 	%r2, %ctaid.x;
	mov.u32 	%r23, %ntid.x;
	mad.lo.s32 	%r4, %r2, %r23, %r1;
	setp.ge.s32 	%p1, %r4, %r11;
	mov.b32 	%r22, -1;
	mov.f64 	%fd6, 0dFFF0000000000000;
	@%p1 bra 	$L__BB0_2;
	cvta.to.global.u64 	%rd3, %rd1;
	mul.wide.s32 	%rd4, %r4, 8;
	add.s64 	%rd5, %rd3, %rd4;
	ld.global.f64 	%fd6, [%rd5];
	mov.u32 	%r22, %r4;
$L__BB0_2:
	shl.b32 	%r12, %r1, 3;
	mov.u32 	%r13, _ZZ13argmax_kernelPKdPiiE10shared_max;
	add.s32 	%r6, %r13, %r12;
	st.shared.f64 	[%r6], %fd6;
	shl.b32 	%r14, %r1, 2;
	mov.u32 	%r15, _ZZ13argmax_kernelPKdPiiE10shared_idx;
	add.s32 	%r7, %r15, %r14;
	st.shared.u32 	[%r7], %r22;
	bar.sync 	0;
	setp.lt.u32 	%p2, %r23, 2;
	@%p2 bra 	$L__BB0_7;
$L__BB0_3:
	mov.u32 	%r8, %r23;
	shr.u32 	%r23, %r8, 1;
	setp.ge.u32 	%p3, %r1, %r23;
	@%p3 bra 	$L__BB0_6;
	shl.b32 	%r16, %r23, 3;
	add.s32 	%r17, %r6, %r16;
	ld.shared.f64 	%fd3, [%r17];
	ld.shared.f64 	%fd5, [%r6];
	setp.leu.f64 	%p4, %fd3, %fd5;
	@%p4 bra 	$L__BB0_6;
	st.shared.f64 	[%r6], %fd3;
	shl.b32 	%r18, %r23, 2;
	add.s32 	%r19, %r7, %r18;
	ld.shared.u32 	%r20, [%r19];
	st.shared.u32 	[%r7], %r20;
$L__BB0_6:
	bar.sync 	0;
	setp.gt.u32 	%p5, %r8, 3;
	@%p5 bra 	$L__BB0_3;
$L__BB0_7:
	setp.ne.s32 	%p6, %r1, 0;
	@%p6 bra 	$L__BB0_9;
	ld.shared.u32 	%r21, [_ZZ13argmax_kernelPKdPiiE10shared_idx];
	cvta.to.global.u64 	%rd6, %rd2;
	mul.wide.u32 	%rd7, %r2, 4;
	add.s64 	%rd8, %rd6, %rd7;
	st.global.u32 	[%rd8], %r21;
$L__BB0_9:
	ret;

}
	// .globl	_Z21forward_hidden_kernelPKdS0_S0_Pdii
.visible .entry _Z21forward_hidden_kernelPKdS0_S0_Pdii(
	.param .u64 .ptr .align 1 _Z21forward_hidden_kernelPKdS0_S0_Pdii_param_0,
	.param .u64 .ptr .align 1 _Z21forward_hidden_kernelPKdS0_S0_Pdii_param_1,
	.param .u64 .ptr .align 1 _Z21forward_hidden_kernelPKdS0_S0_Pdii_param_2,
	.param .u64 .ptr .align 1 _Z21forward_hidden_kernelPKdS0_S0_Pdii_param_3,
	.param .u32 _Z21forward_hidden_kernelPKdS0_S0_Pdii_param_4,
	.param .u32 _Z21forward_hidden_kernelPKdS0_S0_Pdii_param_5
)
{
	.reg .pred 	%p<11>;
	.reg .b32 	%r<38>;
	.reg .b64 	%rd<61>;
	.reg .b64 	%fd<115>;

	ld.param.u64 	%rd11, [_Z21forward_hidden_kernelPKdS0_S0_Pdii_param_0];
	ld.param.u64 	%rd12, [_Z21forward_hidden_kernelPKdS0_S0_Pdii_param_1];
	ld.param.u64 	%rd9, [_Z21forward_hidden_kernelPKdS0_S0_Pdii_param_2];
	ld.param.u64 	%rd10, [_Z21forward_hidden_kernelPKdS0_S0_Pdii_param_3];
	ld.param.u32 	%r23, [_Z21forward_hidden_kernelPKdS0_S0_Pdii_param_4];
	ld.param.u32 	%r24, [_Z21forward_hidden_kernelPKdS0_S0_Pdii_param_5];
	cvta.to.global.u64 	%rd1, %rd12;
	cvta.to.global.u64 	%rd2, %rd11;
	mov.u32 	%r25, %ctaid.x;
	mov.u32 	%r26, %ntid.x;
	mov.u32 	%r27, %tid.x;
	mad.lo.s32 	%r1, %r25, %r26, %r27;
	setp.ge.s32 	%p1, %r1, %r24;
	@%p1 bra 	$L__BB1_15;
	setp.lt.s32 	%p2, %r23, 1;
	mov.f64 	%fd114, 0d0000000000000000;
	@%p2 bra 	$L__BB1_14;
	and.b32  	%r2, %r23, 15;
	setp.lt.u32 	%p3, %r23, 16;
	mov.f64 	%fd114, 0d0000000000000000;
	mov.b32 	%r34, 0;
	@%p3 bra 	$L__BB1_5;
	and.b32  	%r34, %r23, 2147483632;
	neg.s32 	%r32, %r34;
	shl.b32 	%r5, %r24, 4;
	add.s64 	%rd59, %rd2, 64;
	mov.f64 	%fd114, 0d0000000000000000;
	mul.wide.s32 	%rd15, %r24, 8;
	mov.u32 	%r31, %r1;
$L__BB1_4:
	.pragma "nounroll";
	ld.global.f64 	%fd18, [%rd59+-64];
	mul.wide.s32 	%rd13, %r31, 8;
	add.s64 	%rd14, %rd1, %rd13;
	ld.global.f64 	%fd19, [%rd14];
	fma.rn.f64 	%fd20, %fd18, %fd19, %fd114;
	ld.global.f64 	%fd21, [%rd59+-56];
	add.s64 	%rd16, %rd14, %rd15;
	ld.global.f64 	%fd22, [%rd16];
	fma.rn.f64 	%fd23, %fd21, %fd22, %fd20;
	ld.global.f64 	%fd24, [%rd59+-48];
	add.s64 	%rd17, %rd16, %rd15;
	ld.global.f64 	%fd25, [%rd17];
	fma.rn.f64 	%fd26, %fd24, %fd25, %fd23;
	ld.global.f64 	%fd27, [%rd59+-40];
	add.s64 	%rd18, %rd17, %rd15;
	ld.global.f64 	%fd28, [%rd18];
	fma.rn.f64 	%fd29, %fd27, %fd28, %fd26;
	ld.global.f64 	%fd30, [%rd59+-32];
	add.s64 	%rd19, %rd18, %rd15;
	ld.global.f64 	%fd31, [%rd19];
	fma.rn.f64 	%fd32, %fd30, %fd31, %fd29;
	ld.global.f64 	%fd33, [%rd59+-24];
	add.s64 	%rd20, %rd19, %rd15;
	ld.global.f64 	%fd34, [%rd20];
	fma.rn.f64 	%fd35, %fd33, %fd34, %fd32;
	ld.global.f64 	%fd36, [%rd59+-16];
	add.s64 	%rd21, %rd20, %rd15;
	ld.global.f64 	%fd37, [%rd21];
	fma.rn.f64 	%fd38, %fd36, %fd37, %fd35;
	ld.global.f64 	%fd39, [%rd59+-8];
	add.s64 	%rd22, %rd21, %rd15;
	ld.global.f64 	%fd40, [%rd22];
	fma.rn.f64 	%fd41, %fd39, %fd40, %fd38;
	ld.global.f64 	%fd42, [%rd59];
	add.s64 	%rd23, %rd22, %rd15;
	ld.global.f64 	%fd43, [%rd23];
	fma.rn.f64 	%fd44, %fd42, %fd43, %fd41;
	ld.global.f64 	%fd45, [%rd59+8];
	add.s64 	%rd24, %rd23, %rd15;
	ld.global.f64 	%fd46, [%rd24];
	fma.rn.f64 	%fd47, %fd45, %fd46, %fd44;
	ld.global.f64 	%fd48, [%rd59+16];
	add.s64 	%rd25, %rd24, %rd15;
	ld.global.f64 	%fd49, [%rd25];
	fma.rn.f64 	%fd50, %fd48, %fd49, %fd47;
	ld.global.f64 	%fd51, [%rd59+24];
	add.s64 	%rd26, %rd25, %rd15;
	ld.global.f64 	%fd52, [%rd26];
	fma.rn.f64 	%fd53, %fd51, %fd52, %fd50;
	ld.global.f64 	%fd54, [%rd59+32];
	add.s64 	%rd27, %rd26, %rd15;
	ld.global.f64 	%fd55, [%rd27];
	fma.rn.f64 	%fd56, %fd54, %fd55, %fd53;
	ld.global.f64 	%fd57, [%rd59+40];
	add.s64 	%rd28, %rd27, %rd15;
	ld.global.f64 	%fd58, [%rd28];
	fma.rn.f64 	%fd59, %fd57, %fd58, %fd56;
	ld.global.f64 	%fd60, [%rd59+48];
	add.s64 	%rd29, %rd28, %rd15;
	ld.global.f64 	%fd61, [%rd29];
	fma.rn.f64 	%fd62, %fd60, %fd61, %fd59;
	ld.global.f64 	%fd63, [%rd59+56];
	add.s64 	%rd30, %rd29, %rd15;
	ld.global.f64 	%fd64, [%rd30];
	fma.rn.f64 	%fd114, %fd63, %fd64, %fd62;
	add.s32 	%r32, %r32, 16;
	add.s32 	%r31, %r31, %r5;
	add.s64 	%rd59, %rd59, 128;
	setp.ne.s32 	%p4, %r32, 0;
	@%p4 bra 	$L__BB1_4;
$L__BB1_5:
	setp.eq.s32 	%p5, %r2, 0;
	@%p5 bra 	$L__BB1_14;
	and.b32  	%r11, %r23, 7;
	setp.lt.u32 	%p6, %r2, 8;
	@%p6 bra 	$L__BB1_8;
	mul.wide.u32 	%rd31, %r34, 8;
	add.s64 	%rd32, %rd2, %rd31;
	ld.global.f64 	%fd66, [%rd32];
	mad.lo.s32 	%r29, %r34, %r24, %r1;
	mul.wide.s32 	%rd33, %r29, 8;
	add.s64 	%rd34, %rd1, %rd33;
	ld.global.f64 	%fd67, [%rd34];
	fma.rn.f64 	%fd68, %fd66, %fd67, %fd114;
	ld.global.f64 	%fd69, [%rd32+8];
	mul.wide.s32 	%rd35, %r24, 8;
	add.s64 	%rd36, %rd34, %rd35;
	ld.global.f64 	%fd70, [%rd36];
	fma.rn.f64 	%fd71, %fd69, %fd70, %fd68;
	ld.global.f64 	%fd72, [%rd32+16];
	add.s64 	%rd37, %rd36, %rd35;
	ld.global.f64 	%fd73, [%rd37];
	fma.rn.f64 	%fd74, %fd72, %fd73, %fd71;
	ld.global.f64 	%fd75, [%rd32+24];
	add.s64 	%rd38, %rd37, %rd35;
	ld.global.f64 	%fd76, [%rd38];
	fma.rn.f64 	%fd77, %fd75, %fd76, %fd74;
	ld.global.f64 	%fd78, [%rd32+32];
	add.s64 	%rd39, %rd38, %rd35;
	ld.global.f64 	%fd79, [%rd39];
	fma.rn.f64 	%fd80, %fd78, %fd79, %fd77;
	ld.global.f64 	%fd81, [%rd32+40];
	add.s64 	%rd40, %rd39, %rd35;
	ld.global.f64 	%fd82, [%rd40];
	fma.rn.f64 	%fd83, %fd81, %fd82, %fd80;
	ld.global.f64 	%fd84, [%rd32+48];
	add.s64 	%rd41, %rd40, %rd35;
	ld.global.f64 	%fd85, [%rd41];
	fma.rn.f64 	%fd86, %fd84, %fd85, %fd83;
	ld.global.f64 	%fd87, [%rd32+56];
	add.s64 	%rd42, %rd41, %rd35;
	ld.global.f64 	%fd88, [%rd42];
	fma.rn.f64 	%fd114, %fd87, %fd88, %fd86;
	add.s32 	%r34, %r34, 8;
$L__BB1_8:
	setp.eq.s32 	%p7, %r11, 0;
	@%p7 bra 	$L__BB1_14;
	and.b32  	%r14, %r23, 3;
	setp.lt.u32 	%p8, %r11, 4;
	@%p8 bra 	$L__BB1_11;
	mul.wide.u32 	%rd43, %r34, 8;
	add.s64 	%rd44, %rd2, %rd43;
	ld.global.f64 	%fd90, [%rd44];
	mad.lo.s32 	%r30, %r34, %r24, %r1;
	mul.wide.s32 	%rd45, %r30, 8;
	add.s64 	%rd46, %rd1, %rd45;
	ld.global.f64 	%fd91, [%rd46];
	fma.rn.f64 	%fd92, %fd90, %fd91, %fd114;
	ld.global.f64 	%fd93, [%rd44+8];
	mul.wide.s32 	%rd47, %r24, 8;
	add.s64 	%rd48, %rd46, %rd47;
	ld.global.f64 	%fd94, [%rd48];
	fma.rn.f64 	%fd95, %fd93, %fd94, %fd92;
	ld.global.f64 	%fd96, [%rd44+16];
	add.s64 	%rd49, %rd48, %rd47;
	ld.global.f64 	%fd97, [%rd49];
	fma.rn.f64 	%fd98, %fd96, %fd97, %fd95;
	ld.global.f64 	%fd99, [%rd44+24];
	add.s64 	%rd50, %rd49, %rd47;
	ld.global.f64 	%fd100, [%rd50];
	fma.rn.f64 	%fd114, %fd99, %fd100, %fd98;
	add.s32 	%r34, %r34, 4;
$L__BB1_11:
	setp.eq.s32 	%p9, %r14, 0;
	@%p9 bra 	$L__BB1_14;
	mad.lo.s32 	%r37, %r34, %r24, %r1;
	mul.wide.u32 	%rd51, %r34, 8;
	add.s64 	%rd60, %rd2, %rd51;
	neg.s32 	%r36, %r14;
$L__BB1_13:
	.pragma "nounroll";
	ld.global.f64 	%fd101, [%rd60];
	mul.wide.s32 	%rd52, %r37, 8;
	add.s64 	%rd53, %rd1, %rd52;
	ld.global.f64 	%fd102, [%rd53];
	fma.rn.f64 	%fd114, %fd101, %fd102, %fd114;
	add.s32 	%r37, %r37, %r24;
	add.s64 	%rd60, %rd60, 8;
	add.s32 	%r36, %r36, 1;
	setp.ne.s32 	%p10, %r36, 0;
	@%p10 bra 	$L__BB1_13;
$L__BB1_14:
	cvta.to.global.u64 	%rd54, %rd9;
	mul.wide.s32 	%rd55, %r1, 8;
	add.s64 	%rd56, %rd54, %rd55;
	ld.global.f64 	%fd103, [%rd56];
	add.f64 	%fd104, %fd114, %fd103;
	max.f64 	%fd105, %fd104, 0d0000000000000000;
	cvta.to.global.u64 	%rd57, %rd10;
	add.s64 	%rd58, %rd57, %rd55;
	st.global.f64 	[%rd58], %fd105;
$L__BB1_15:
	ret;

}
	// .globl	_Z21forward_output_kernelPKdS0_S0_Pdii
.visible .entry _Z21forward_output_kernelPKdS0_S0_Pdii(
	.param .u64 .ptr .align 1 _Z21forward_output_kernelPKdS0_S0_Pdii_param_0,
	.param .u64 .ptr .align 1 _Z21forward_output_kernelPKdS0_S0_Pdii_param_1,
	.param .u64 .ptr .align 1 _Z21forward_output_kernelPKdS0_S0_Pdii_param_2,
	.param .u64 .ptr .align 1 _Z21forward_output_kernelPKdS0_S0_Pdii_param_3,
	.param .u32 _Z21forward_output_kernelPKdS0_S0_Pdii_param_4,
	.param .u32 _Z21forward_output_kernelPKdS0_S0_Pdii_param_5
)
{
	.reg .pred 	%p<11>;
	.reg .b32 	%r<38>;
	.reg .b64 	%rd<61>;
	.reg .b64 	%fd<114>;

	ld.param.u64 	%rd11, [_Z21forward_output_kernelPKdS0_S0_Pdii_param_0];
	ld.param.u64 	%rd12, [_Z21forward_output_kernelPKdS0_S0_Pdii_param_1];
	ld.param.u64 	%rd9, [_Z21forward_output_kernelPKdS0_S0_Pdii_param_2];
	ld.param.u64 	%rd10, [_Z21forward_output_kernelPKdS0_S0_Pdii_param_3];
	ld.param.u32 	%r23, [_Z21forward_output_kernelPKdS0_S0_Pdii_param_4];
	ld.param.u32 	%r24, [_Z21forward_output_kernelPKdS0_S0_Pdii_param_5];
	cvta.to.global.u64 	%rd1, %rd12;
	cvta.to.global.u64 	%rd2, %rd11;
	mov.u32 	%r25, %ctaid.x;
	mov.u32 	%r26, %ntid.x;
	mov.u32 	%r27, %tid.x;
	mad.lo.s32 	%r1, %r25, %r26, %r27;
	setp.ge.s32 	%p1, %r1, %r24;
	@%p1 bra 	$L__BB2_15;
	setp.lt.s32 	%p2, %r23, 1;
	mov.f64 	%fd113, 0d0000000000000000;
	@%p2 bra 	$L__BB2_14;
	and.b32  	%r2, %r23, 15;
	setp.lt.u32 	%p3, %r23, 16;
	mov.f64 	%fd113, 0d0000000000000000;
	mov.b32 	%r34, 0;
	@%p3 bra 	$L__BB2_5;
	and.b32  	%r34, %r23, 2147483632;
	neg.s32 	%r32, %r34;
	shl.b32 	%r5, %r24, 4;
	add.s64 	%rd59, %rd2, 64;
	mov.f64 	%fd113, 0d0000000000000000;
	mul.wide.s32 	%rd15, %r24, 8;
	mov.u32 	%r31, %r1;
$L__BB2_4:
	.pragma "nounroll";
	ld.global.f64 	%fd18, [%rd59+-64];
	mul.wide.s32 	%rd13, %r31, 8;
	add.s64 	%rd14, %rd1, %rd13;
	ld.global.f64 	%fd19, [%rd14];
	fma.rn.f64 	%fd20, %fd18, %fd19, %fd113;
	ld.global.f64 	%fd21, [%rd59+-56];
	add.s64 	%rd16, %rd14, %rd15;
	ld.global.f64 	%fd22, [%rd16];
	fma.rn.f64 	%fd23, %fd21, %fd22, %fd20;
	ld.global.f64 	%fd24, [%rd59+-48];
	add.s64 	%rd17, %rd16, %rd15;
	ld.global.f64 	%fd25, [%rd17];
	fma.rn.f64 	%fd26, %fd24, %fd25, %fd23;
	ld.global.f64 	%fd27, [%rd59+-40];
	add.s64 	%rd18, %rd17, %rd15;
	ld.global.f64 	%fd28, [%rd18];
	fma.rn.f64 	%fd29, %fd27, %fd28, %fd26;
	ld.global.f64 	%fd30, [%rd59+-32];
	add.s64 	%rd19, %rd18, %rd15;
	ld.global.f64 	%fd31, [%rd19];
	fma.rn.f64 	%fd32, %fd30, %fd31, %fd29;
	ld.global.f64 	%fd33, [%rd59+-24];
	add.s64 	%rd20, %rd19, %rd15;
	ld.global.f64 	%fd34, [%rd20];
	fma.rn.f64 	%fd35, %fd33, %fd34, %fd32;
	ld.global.f64 	%fd36, [%rd59+-16];
	add.s64 	%rd21, %rd20, %rd15;
	ld.global.f64 	%fd37, [%rd21];
	fma.rn.f64 	%fd38, %fd36, %fd37, %fd35;
	ld.global.f64 	%fd39, [%rd59+-8];
	add.s64 	%rd22, %rd21, %rd15;
	ld.global.f64 	%fd40, [%rd22];
	fma.rn.f64 	%fd41, %fd39, %fd40, %fd38;
	ld.global.f64 	%fd42, [%rd59];
	add.s64 	%rd23, %rd22, %rd15;
	ld.global.f64 	%fd43, [%rd23];
	fma.rn.f64 	%fd44, %fd42, %fd43, %fd41;
	ld.global.f64 	%fd45, [%rd59+8];
	add.s64 	%rd24, %rd23, %rd15;
	ld.global.f64 	%fd46, [%rd24];
	fma.rn.f64 	%fd47, %fd45, %fd46, %fd44;
	ld.global.f64 	%fd48, [%rd59+16];
	add.s64 	%rd25, %rd24, %rd15;
	ld.global.f64 	%fd49, [%rd25];
	fma.rn.f64 	%fd50, %fd48, %fd49, %fd47;
	ld.global.f64 	%fd51, [%rd59+24];
	add.s64 	%rd26, %rd25, %rd15;
	ld.global.f64 	%fd52, [%rd26];
	fma.rn.f64 	%fd53, %fd51, %fd52, %fd50;
	ld.global.f64 	%fd54, [%rd59+32];
	add.s64 	%rd27, %rd26, %rd15;
	ld.global.f64 	%fd55, [%rd27];
	fma.rn.f64 	%fd56, %fd54, %fd55, %fd53;
	ld.global.f64 	%fd57, [%rd59+40];
	add.s64 	%rd28, %rd27, %rd15;
	ld.global.f64 	%fd58, [%rd28];
	fma.rn.f64 	%fd59, %fd57, %fd58, %fd56;
	ld.global.f64 	%fd60, [%rd59+48];
	add.s64 	%rd29, %rd28, %rd15;
	ld.global.f64 	%fd61, [%rd29];
	fma.rn.f64 	%fd62, %fd60, %fd61, %fd59;
	ld.global.f64 	%fd63, [%rd59+56];
	add.s64 	%rd30, %rd29, %rd15;
	ld.global.f64 	%fd64, [%rd30];
	fma.rn.f64 	%fd113, %fd63, %fd64, %fd62;
	add.s32 	%r32, %r32, 16;
	add.s32 	%r31, %r31, %r5;
	add.s64 	%rd59, %rd59, 128;
	setp.ne.s32 	%p4, %r32, 0;
	@%p4 bra 	$L__BB2_4;
$L__BB2_5:
	setp.eq.s32 	%p5, %r2, 0;
	@%p5 bra 	$L__BB2_14;
	and.b32  	%r11, %r23, 7;
	setp.lt.u32 	%p6, %r2, 8;
	@%p6 bra 	$L__BB2_8;
	mul.wide.u32 	%rd31, %r34, 8;
	add.s64 	%rd32, %rd2, %rd31;
	ld.global.f64 	%fd66, [%rd32];
	mad.lo.s32 	%r29, %r34, %r24, %r1;
	mul.wide.s32 	%rd33, %r29, 8;
	add.s64 	%rd34, %rd1, %rd33;
	ld.global.f64 	%fd67, [%rd34];
	fma.rn.f64 	%fd68, %fd66, %fd67, %fd113;
	ld.global.f64 	%fd69, [%rd32+8];
	mul.wide.s32 	%rd35, %r24, 8;
	add.s64 	%rd36, %rd34, %rd35;
	ld.global.f64 	%fd70, [%rd36];
	fma.rn.f64 	%fd71, %fd69, %fd70, %fd68;
	ld.global.f64 	%fd72, [%rd32+16];
	add.s64 	%rd37, %rd36, %rd35;
	ld.global.f64 	%fd73, [%rd37];
	fma.rn.f64 	%fd74, %fd72, %fd73, %fd71;
	ld.global.f64 	%fd75, [%rd32+24];
	add.s64 	%rd38, %rd37, %rd35;
	ld.global.f64 	%fd76, [%rd38];
	fma.rn.f64 	%fd77, %fd75, %fd76, %fd74;
	ld.global.f64 	%fd78, [%rd32+32];
	add.s64 	%rd39, %rd38, %rd35;
	ld.global.f64 	%fd79, [%rd39];
	fma.rn.f64 	%fd80, %fd78, %fd79, %fd77;
	ld.global.f64 	%fd81, [%rd32+40];
	add.s64 	%rd40, %rd39, %rd35;
	ld.global.f64 	%fd82, [%rd40];
	fma.rn.f64 	%fd83, %fd81, %fd82, %fd80;
	ld.global.f64 	%fd84, [%rd32+48];
	add.s64 	%rd41, %rd40, %rd35;
	ld.global.f64 	%fd85, [%rd41];
	fma.rn.f64 	%fd86, %fd84, %fd85, %fd83;
	ld.global.f64 	%fd87, [%rd32+56];
	add.s64 	%rd42, %rd41, %rd35;
	ld.global.f64 	%fd88, [%rd42];
	fma.rn.f64 	%fd113, %fd87, %fd88, %fd86;
	add.s32 	%r34, %r34, 8;
$L__BB2_8:
	setp.eq.s32 	%p7, %r11, 0;
	@%p7 bra 	$L__BB2_14;
	and.b32  	%r14, %r23, 3;
	setp.lt.u32 	%p8, %r11, 4;
	@%p8 bra 	$L__BB2_11;
	mul.wide.u32 	%rd43, %r34, 8;
	add.s64 	%rd44, %rd2, %rd43;
	ld.global.f64 	%fd90, [%rd44];
	mad.lo.s32 	%r30, %r34, %r24, %r1;
	mul.wide.s32 	%rd45, %r30, 8;
	add.s64 	%rd46, %rd1, %rd45;
	ld.global.f64 	%fd91, [%rd46];
	fma.rn.f64 	%fd92, %fd90, %fd91, %fd113;
	ld.global.f64 	%fd93, [%rd44+8];
	mul.wide.s32 	%rd47, %r24, 8;
	add.s64 	%rd48, %rd46, %rd47;
	ld.global.f64 	%fd94, [%rd48];
	fma.rn.f64 	%fd95, %fd93, %fd94, %fd92;
	ld.global.f64 	%fd96, [%rd44+16];
	add.s64 	%rd49, %rd48, %rd47;
	ld.global.f64 	%fd97, [%rd49];
	fma.rn.f64 	%fd98, %fd96, %fd97, %fd95;
	ld.global.f64 	%fd99, [%rd44+24];
	add.s64 	%rd50, %rd49, %rd47;
	ld.global.f64 	%fd100, [%rd50];
	fma.rn.f64 	%fd113, %fd99, %fd100, %fd98;
	add.s32 	%r34, %r34, 4;
$L__BB2_11:
	setp.eq.s32 	%p9, %r14, 0;
	@%p9 bra 	$L__BB2_14;
	mad.lo.s32 	%r37, %r34, %r24, %r1;
	mul.wide.u32 	%rd51, %r34, 8;
	add.s64 	%rd60, %rd2, %rd51;
	neg.s32 	%r36, %r14;
$L__BB2_13:
	.pragma "nounroll";
	ld.global.f64 	%fd101, [%rd60];
	mul.wide.s32 	%rd52, %r37, 8;
	add.s64 	%rd53, %rd1, %rd52;
	ld.global.f64 	%fd102, [%rd53];
	fma.rn.f64 	%fd113, %fd101, %fd102, %fd113;
	add.s32 	%r37, %r37, %r24;
	add.s64 	%rd60, %rd60, 8;
	add.s32 	%r36, %r36, 1;
	setp.ne.s32 	%p10, %r36, 0;
	@%p10 bra 	$L__BB2_13;
$L__BB2_14:
	cvta.to.global.u64 	%rd54, %rd9;
	mul.wide.s32 	%rd55, %r1, 8;
	add.s64 	%rd56, %rd54, %rd55;
	ld.global.f64 	%fd103, [%rd56];
	add.f64 	%fd104, %fd113, %fd103;
	cvta.to.global.u64 	%rd57, %rd10;
	add.s64 	%rd58, %rd57, %rd55;
	st.global.f64 	[%rd58], %fd104;
$L__BB2_15:
	ret;

}
	// .globl	_Z27compute_output_delta_kernelPKdS0_Pdi
.visible .entry _Z27compute_output_delta_kernelPKdS0_Pdi(
	.param .u64 .ptr .align 1 _Z27compute_output_delta_kernelPKdS0_Pdi_param_0,
	.param .u64 .ptr .align 1 _Z27compute_output_delta_kernelPKdS0_Pdi_param_1,
	.param .u64 .ptr .align 1 _Z27compute_output_delta_kernelPKdS0_Pdi_param_2,
	.param .u32 _Z27compute_output_delta_kernelPKdS0_Pdi_param_3
)
{
	.reg .pred 	%p<2>;
	.reg .b32 	%r<6>;
	.reg .b64 	%rd<11>;
	.reg .b64 	%fd<4>;

	ld.param.u64 	%rd1, [_Z27compute_output_delta_kernelPKdS0_Pdi_param_0];
	ld.param.u64 	%rd2, [_Z27compute_output_delta_kernelPKdS0_Pdi_param_1];
	ld.param.u64 	%rd3, [_Z27compute_output_delta_kernelPKdS0_Pdi_param_2];
	ld.param.u32 	%r2, [_Z27compute_output_delta_kernelPKdS0_Pdi_param_3];
	mov.u32 	%r3, %ctaid.x;
	mov.u32 	%r4, %ntid.x;
	mov.u32 	%r5, %tid.x;
	mad.lo.s32 	%r1, %r3, %r4, %r5;
	setp.ge.s32 	%p1, %r1, %r2;
	@%p1 bra 	$L__BB3_2;
	cvta.to.global.u64 	%rd4, %rd1;
	cvta.to.global.u64 	%rd5, %rd2;
	cvta.to.global.u64 	%rd6, %rd3;
	mul.wide.s32 	%rd7, %r1, 8;
	add.s64 	%rd8, %rd4, %rd7;
	ld.global.f64 	%fd1, [%rd8];
	add.s64 	%rd9, %rd5, %rd7;
	ld.global.f64 	%fd2, [%rd9];
	sub.f64 	%fd3, %fd1, %fd2;
	add.s64 	%rd10, %rd6, %rd7;
	st.global.f64 	[%rd10], %fd3;
$L__BB3_2:
	ret;

}
	// .globl	_Z27compute_hidden_delta_kernelPKdS0_S0_Pdii
.visible .entry _Z27compute_hidden_delta_kernelPKdS0_S0_Pdii(
	.param .u64 .ptr .align 1 _Z27compute_hidden_delta_kernelPKdS0_S0_Pdii_param_0,
	.param .u64 .ptr .align 1 _Z27compute_hidden_delta_kernelPKdS0_S0_Pdii_param_1,
	.param .u64 .ptr .align 1 _Z27compute_hidden_delta_kernelPKdS0_S0_Pdii_param_2,
	.param .u64 .ptr .align 1 _Z27compute_hidden_delta_kernelPKdS0_S0_Pdii_param_3,
	.param .u32 _Z27compute_hidden_delta_kernelPKdS0_S0_Pdii_param_4,
	.param .u32 _Z27compute_hidden_delta_kernelPKdS0_S0_Pdii_param_5
)
{
	.reg .pred 	%p<12>;
	.reg .b32 	%r<38>;
	.reg .b64 	%rd<34>;
	.reg .b64 	%fd<115>;

	ld.param.u64 	%rd10, [_Z27compute_hidden_delta_kernelPKdS0_S0_Pdii_param_0];
	ld.param.u64 	%rd12, [_Z27compute_hidden_delta_kernelPKdS0_S0_Pdii_param_1];
	ld.param.u64 	%rd13, [_Z27compute_hidden_delta_kernelPKdS0_S0_Pdii_param_2];
	ld.param.u64 	%rd11, [_Z27compute_hidden_delta_kernelPKdS0_S0_Pdii_param_3];
	ld.param.u32 	%r24, [_Z27compute_hidden_delta_kernelPKdS0_S0_Pdii_param_4];
	ld.param.u32 	%r23, [_Z27compute_hidden_delta_kernelPKdS0_S0_Pdii_param_5];
	cvta.to.global.u64 	%rd1, %rd13;
	cvta.to.global.u64 	%rd2, %rd12;
	mov.u32 	%r25, %ctaid.x;
	mov.u32 	%r26, %ntid.x;
	mov.u32 	%r27, %tid.x;
	mad.lo.s32 	%r1, %r25, %r26, %r27;
	setp.ge.s32 	%p1, %r1, %r24;
	@%p1 bra 	$L__BB4_15;
	setp.lt.s32 	%p2, %r23, 1;
	mov.f64 	%fd114, 0d0000000000000000;
	@%p2 bra 	$L__BB4_14;
	mul.lo.s32 	%r2, %r23, %r1;
	and.b32  	%r3, %r23, 15;
	setp.lt.u32 	%p3, %r23, 16;
	mov.f64 	%fd114, 0d0000000000000000;
	mov.b32 	%r34, 0;
	@%p3 bra 	$L__BB4_5;
	and.b32  	%r34, %r23, 2147483632;
	neg.s32 	%r32, %r34;
	add.s64 	%rd32, %rd2, 64;
	add.s64 	%rd4, %rd1, 64;
	mov.f64 	%fd114, 0d0000000000000000;
	mov.u32 	%r31, %r2;
$L__BB4_4:
	.pragma "nounroll";
	mul.wide.s32 	%rd14, %r31, 8;
	add.s64 	%rd15, %rd4, %rd14;
	ld.global.f64 	%fd18, [%rd32+-64];
	ld.global.f64 	%fd19, [%rd15+-64];
	fma.rn.f64 	%fd20, %fd18, %fd19, %fd114;
	ld.global.f64 	%fd21, [%rd32+-56];
	ld.global.f64 	%fd22, [%rd15+-56];
	fma.rn.f64 	%fd23, %fd21, %fd22, %fd20;
	ld.global.f64 	%fd24, [%rd32+-48];
	ld.global.f64 	%fd25, [%rd15+-48];
	fma.rn.f64 	%fd26, %fd24, %fd25, %fd23;
	ld.global.f64 	%fd27, [%rd32+-40];
	ld.global.f64 	%fd28, [%rd15+-40];
	fma.rn.f64 	%fd29, %fd27, %fd28, %fd26;
	ld.global.f64 	%fd30, [%rd32+-32];
	ld.global.f64 	%fd31, [%rd15+-32];
	fma.rn.f64 	%fd32, %fd30, %fd31, %fd29;
	ld.global.f64 	%fd33, [%rd32+-24];
	ld.global.f64 	%fd34, [%rd15+-24];
	fma.rn.f64 	%fd35, %fd33, %fd34, %fd32;
	ld.global.f64 	%fd36, [%rd32+-16];
	ld.global.f64 	%fd37, [%rd15+-16];
	fma.rn.f64 	%fd38, %fd36, %fd37, %fd35;
	ld.global.f64 	%fd39, [%rd32+-8];
	ld.global.f64 	%fd40, [%rd15+-8];
	fma.rn.f64 	%fd41, %fd39, %fd40, %fd38;
	ld.global.f64 	%fd42, [%rd32];
	ld.global.f64 	%fd43, [%rd15];
	fma.rn.f64 	%fd44, %fd42, %fd43, %fd41;
	ld.global.f64 	%fd45, [%rd32+8];
	ld.global.f64 	%fd46, [%rd15+8];
	fma.rn.f64 	%fd47, %fd45, %fd46, %fd44;
	ld.global.f64 	%fd48, [%rd32+16];
	ld.global.f64 	%fd49, [%rd15+16];
	fma.rn.f64 	%fd50, %fd48, %fd49, %fd47;
	ld.global.f64 	%fd51, [%rd32+24];
	ld.global.f64 	%fd52, [%rd15+24];
	fma.rn.f64 	%fd53, %fd51, %fd52, %fd50;
	ld.global.f64 	%fd54, [%rd32+32];
	ld.global.f64 	%fd55, [%rd15+32];
	fma.rn.f64 	%fd56, %fd54, %fd55, %fd53;
	ld.global.f64 	%fd57, [%rd32+40];
	ld.global.f64 	%fd58, [%rd15+40];
	fma.rn.f64 	%fd59, %fd57, %fd58, %fd56;
	ld.global.f64 	%fd60, [%rd32+48];
	ld.global.f64 	%fd61, [%rd15+48];
	fma.rn.f64 	%fd62, %fd60, %fd61, %fd59;
	ld.global.f64 	%fd63, [%rd32+56];
	ld.global.f64 	%fd64, [%rd15+56];
	fma.rn.f64 	%fd114, %fd63, %fd64, %fd62;
	add.s32 	%r32, %r32, 16;
	add.s64 	%rd32, %rd32, 128;
	add.s32 	%r31, %r31, 16;
	setp.ne.s32 	%p4, %r32, 0;
	@%p4 bra 	$L__BB4_4;
$L__BB4_5:
	setp.eq.s32 	%p5, %r3, 0;
	@%p5 bra 	$L__BB4_14;
	and.b32  	%r11, %r23, 7;
	setp.lt.u32 	%p6, %r3, 8;
	@%p6 bra 	$L__BB4_8;
	mul.wide.u32 	%rd16, %r34, 8;
	add.s64 	%rd17, %rd2, %rd16;
	ld.global.f64 	%fd66, [%rd17];
	add.s32 	%r29, %r34, %r2;
	mul.wide.s32 	%rd18, %r29, 8;
	add.s64 	%rd19, %rd1, %rd18;
	ld.global.f64 	%fd67, [%rd19];
	fma.rn.f64 	%fd68, %fd66, %fd67, %fd114;
	ld.global.f64 	%fd69, [%rd17+8];
	ld.global.f64 	%fd70, [%rd19+8];
	fma.rn.f64 	%fd71, %fd69, %fd70, %fd68;
	ld.global.f64 	%fd72, [%rd17+16];
	ld.global.f64 	%fd73, [%rd19+16];
	fma.rn.f64 	%fd74, %fd72, %fd73, %fd71;
	ld.global.f64 	%fd75, [%rd17+24];
	ld.global.f64 	%fd76, [%rd19+24];
	fma.rn.f64 	%fd77, %fd75, %fd76, %fd74;
	ld.global.f64 	%fd78, [%rd17+32];
	ld.global.f64 	%fd79, [%rd19+32];
	fma.rn.f64 	%fd80, %fd78, %fd79, %fd77;
	ld.global.f64 	%fd81, [%rd17+40];
	ld.global.f64 	%fd82, [%rd19+40];
	fma.rn.f64 	%fd83, %fd81, %fd82, %fd80;
	ld.global.f64 	%fd84, [%rd17+48];
	ld.global.f64 	%fd85, [%rd19+48];
	fma.rn.f64 	%fd86, %fd84, %fd85, %fd83;
	ld.global.f64 	%fd87, [%rd17+56];
	ld.global.f64 	%fd88, [%rd19+56];
	fma.rn.f64 	%fd114, %fd87, %fd88, %fd86;
	add.s32 	%r34, %r34, 8;
$L__BB4_8:
	setp.eq.s32 	%p7, %r11, 0;
	@%p7 bra 	$L__BB4_14;
	and.b32  	%r14, %r23, 3;
	setp.lt.u32 	%p8, %r11, 4;
	@%p8 bra 	$L__BB4_11;
	mul.wide.u32 	%rd20, %r34, 8;
	add.s64 	%rd21, %rd2, %rd20;
	ld.global.f64 	%fd90, [%rd21];
	add.s32 	%r30, %r34, %r2;
	mul.wide.s32 	%rd22, %r30, 8;
	add.s64 	%rd23, %rd1, %rd22;
	ld.global.f64 	%fd91, [%rd23];
	fma.rn.f64 	%fd92, %fd90, %fd91, %fd114;
	ld.global.f64 	%fd93, [%rd21+8];
	ld.global.f64 	%fd94, [%rd23+8];
	fma.rn.f64 	%fd95, %fd93, %fd94, %fd92;
	ld.global.f64 	%fd96, [%rd21+16];
	ld.global.f64 	%fd97, [%rd23+16];
	fma.rn.f64 	%fd98, %fd96, %fd97, %fd95;
	ld.global.f64 	%fd99, [%rd21+24];
	ld.global.f64 	%fd100, [%rd23+24];
	fma.rn.f64 	%fd114, %fd99, %fd100, %fd98;
	add.s32 	%r34, %r34, 4;
$L__BB4_11:
	setp.eq.s32 	%p9, %r14, 0;
	@%p9 bra 	$L__BB4_14;
	add.s32 	%r37, %r34, %r2;
	mul.wide.u32 	%rd24, %r34, 8;
	add.s64 	%rd33, %rd2, %rd24;
	neg.s32 	%r36, %r14;
$L__BB4_13:
	.pragma "nounroll";
	mul.wide.s32 	%rd25, %r37, 8;
	add.s64 	%rd26, %rd1, %rd25;
	ld.global.f64 	%fd101, [%rd33];
	ld.global.f64 	%fd102, [%rd26];
	fma.rn.f64 	%fd114, %fd101, %fd102, %fd114;
	add.s32 	%r37, %r37, 1;
	add.s64 	%rd33, %rd33, 8;
	add.s32 	%r36, %r36, 1;
	setp.ne.s32 	%p10, %r36, 0;
	@%p10 bra 	$L__BB4_13;
$L__BB4_14:
	cvta.to.global.u64 	%rd27, %rd10;
	mul.wide.s32 	%rd28, %r1, 8;
	add.s64 	%rd29, %rd27, %rd28;
	ld.global.f64 	%fd103, [%rd29];
	setp.gt.f64 	%p11, %fd103, 0d0000000000000000;
	selp.f64 	%fd104, 0d3FF0000000000000, 0d0000000000000000, %p11;
	mul.f64 	%fd105, %fd114, %fd104;
	cvta.to.global.u64 	%rd30, %rd11;
	add.s64 	%rd31, %rd30, %rd28;
	st.global.f64 	[%rd31], %fd105;
$L__BB4_15:
	ret;

}
	// .globl	_Z16update_W2_kernelPdS_PKdS1_dii
.visible .entry _Z16update_W2_kernelPdS_PKdS1_dii(
	.param .u64 .ptr .align 1 _Z16update_W2_kernelPdS_PKdS1_dii_param_0,
	.param .u64 .ptr .align 1 _Z16update_W2_kernelPdS_PKdS1_dii_param_1,
	.param .u64 .ptr .align 1 _Z16update_W2_kernelPdS_PKdS1_dii_param_2,
	.param .u64 .ptr .align 1 _Z16update_W2_kernelPdS_PKdS1_dii_param_3,
	.param .f64 _Z16update_W2_kernelPdS_PKdS1_dii_param_4,
	.param .u32 _Z16update_W2_kernelPdS_PKdS1_dii_param_5,
	.param .u32 _Z16update_W2_kernelPdS_PKdS1_dii_param_6
)
{
	.reg .pred 	%p<3>;
	.reg .b32 	%r<11>;
	.reg .b64 	%rd<17>;
	.reg .b64 	%fd<12>;

	ld.param.u64 	%rd2, [_Z16update_W2_kernelPdS_PKdS1_dii_param_0];
	ld.param.u64 	%rd3, [_Z16update_W2_kernelPdS_PKdS1_dii_param_1];
	ld.param.u64 	%rd4, [_Z16update_W2_kernelPdS_PKdS1_dii_param_2];
	ld.param.u64 	%rd5, [_Z16update_W2_kernelPdS_PKdS1_dii_param_3];
	ld.param.f64 	%fd1, [_Z16update_W2_kernelPdS_PKdS1_dii_param_4];
	ld.param.u32 	%r4, [_Z16update_W2_kernelPdS_PKdS1_dii_param_5];
	ld.param.u32 	%r3, [_Z16update_W2_kernelPdS_PKdS1_dii_param_6];
	mov.u32 	%r5, %ctaid.x;
	mov.u32 	%r6, %ntid.x;
	mov.u32 	%r7, %tid.x;
	mad.lo.s32 	%r1, %r5, %r6, %r7;
	mul.lo.s32 	%r8, %r3, %r4;
	setp.ge.s32 	%p1, %r1, %r8;
	@%p1 bra 	$L__BB5_3;
	cvta.to.global.u64 	%rd6, %rd5;
	cvta.to.global.u64 	%rd7, %rd4;
	cvta.to.global.u64 	%rd8, %rd2;
	div.s32 	%r9, %r1, %r3;
	mul.lo.s32 	%r10, %r9, %r3;
	sub.s32 	%r2, %r1, %r10;
	mul.wide.s32 	%rd9, %r2, 8;
	add.s64 	%rd1, %rd6, %rd9;
	ld.global.f64 	%fd2, [%rd1];
	mul.f64 	%fd3, %fd1, %fd2;
	mul.wide.s32 	%rd10, %r9, 8;
	add.s64 	%rd11, %rd7, %rd10;
	ld.global.f64 	%fd4, [%rd11];
	mul.f64 	%fd5, %fd3, %fd4;
	mul.wide.s32 	%rd12, %r1, 8;
	add.s64 	%rd13, %rd8, %rd12;
	ld.global.f64 	%fd6, [%rd13];
	sub.f64 	%fd7, %fd6, %fd5;
	st.global.f64 	[%rd13], %fd7;
	setp.ne.s32 	%p2, %r9, 0;
	@%p2 bra 	$L__BB5_3;
	cvta.to.global.u64 	%rd14, %rd3;
	add.s64 	%rd16, %rd14, %rd9;
	neg.f64 	%fd8, %fd1;
	ld.global.f64 	%fd9, [%rd1];
	mul.f64 	%fd10, %fd9, %fd8;
	atom.global.add.f64 	%fd11, [%rd16], %fd10;
$L__BB5_3:
	ret;

}
	// .globl	_Z16update_W1_kernelPdS_PKdS1_dii
.visible .entry _Z16update_W1_kernelPdS_PKdS1_dii(
	.param .u64 .ptr .align 1 _Z16update_W1_kernelPdS_PKdS1_dii_param_0,
	.param .u64 .ptr .align 1 _Z16update_W1_kernelPdS_PKdS1_dii_param_1,
	.param .u64 .ptr .align 1 _Z16update_W1_kernelPdS_PKdS1_dii_param_2,
	.param .u64 .ptr .align 1 _Z16update_W1_kernelPdS_PKdS1_dii_param_3,
	.param .f64 _Z16update_W1_kernelPdS_PKdS1_dii_param_4,
	.param .u32 _Z16update_W1_kernelPdS_PKdS1_dii_param_5,
	.param .u32 _Z16update_W1_kernelPdS_PKdS1_dii_param_6
)
{
	.reg .pred 	%p<3>;
	.reg .b32 	%r<11>;
	.reg .b64 	%rd<17>;
	.reg .b64 	%fd<12>;

	ld.param.u64 	%rd2, [_Z16update_W1_kernelPdS_PKdS1_dii_param_0];
	ld.param.u64 	%rd3, [_Z16update_W1_kernelPdS_PKdS1_dii_param_1];
	ld.param.u64 	%rd4, [_Z16update_W1_kernelPdS_PKdS1_dii_param_2];
	ld.param.u64 	%rd5, [_Z16update_W1_kernelPdS_PKdS1_dii_param_3];
	ld.param.f64 	%fd1, [_Z16update_W1_kernelPdS_PKdS1_dii_param_4];
	ld.param.u32 	%r4, [_Z16update_W1_kernelPdS_PKdS1_dii_param_5];
	ld.param.u32 	%r3, [_Z16update_W1_kernelPdS_PKdS1_dii_param_6];
	mov.u32 	%r5, %ctaid.x;
	mov.u32 	%r6, %ntid.x;
	mov.u32 	%r7, %tid.x;
	mad.lo.s32 	%r1, %r5, %r6, %r7;
	mul.lo.s32 	%r8, %r3, %r4;
	setp.ge.s32 	%p1, %r1, %r8;
	@%p1 bra 	$L__BB6_3;
	cvta.to.global.u64 	%rd6, %rd5;
	cvta.to.global.u64 	%rd7, %rd4;
	cvta.to.global.u64 	%rd8, %rd2;
	div.s32 	%r9, %r1, %r3;
	mul.lo.s32 	%r10, %r9, %r3;
	sub.s32 	%r2, %r1, %r10;
	mul.wide.s32 	%rd9, %r2, 8;
	add.s64 	%rd1, %rd6, %rd9;
	ld.global.f64 	%fd2, [%rd1];
	mul.f64 	%fd3, %fd1, %fd2;
	mul.wide.s32 	%rd10, %r9, 8;
	add.s64 	%rd11, %rd7, %rd10;
	ld.global.f64 	%fd4, [%rd11];
	mul.f64 	%fd5, %fd3, %fd4;
	mul.wide.s32 	%rd12, %r1, 8;
	add.s64 	%rd13, %rd8, %rd12;
	ld.global.f64 	%fd6, [%rd13];
	sub.f64 	%fd7, %fd6, %fd5;
	st.global.f64 	[%rd13], %fd7;
	setp.ne.s32 	%p2, %r9, 0;
	@%p2 bra 	$L__BB6_3;
	cvta.to.global.u64 	%rd14, %rd3;
	add.s64 	%rd16, %rd14, %rd9;
	neg.f64 	%fd8, %fd1;
	ld.global.f64 	%fd9, [%rd1];
	mul.f64 	%fd10, %fd9, %fd8;
	atom.global.add.f64 	%fd11, [%rd16], %fd10;
$L__BB6_3:
	ret;

}
	// .globl	_Z19copy_weights_kernelPKdS0_S0_S0_PdS1_S1_S1_iii
.visible .entry _Z19copy_weights_kernelPKdS0_S0_S0_PdS1_S1_S1_iii(
	.param .u64 .ptr .align 1 _Z19copy_weights_kernelPKdS0_S0_S0_PdS1_S1_S1_iii_param_0,
	.param .u64 .ptr .align 1 _Z19copy_weights_kernelPKdS0_S0_S0_PdS1_S1_S1_iii_param_1,
	.param .u64 .ptr .align 1 _Z19copy_weights_kernelPKdS0_S0_S0_PdS1_S1_S1_iii_param_2,
	.param .u64 .ptr .align 1 _Z19copy_weights_kernelPKdS0_S0_S0_PdS1_S1_S1_iii_param_3,
	.param .u64 .ptr .align 1 _Z19copy_weights_kernelPKdS0_S0_S0_PdS1_S1_S1_iii_param_4,
	.param .u64 .ptr .align 1 _Z19copy_weights_kernelPKdS0_S0_S0_PdS1_S1_S1_iii_param_5,
	.param .u64 .ptr .align 1 _Z19copy_weights_kernelPKdS0_S0_S0_PdS1_S1_S1_iii_param_6,
	.param .u64 .ptr .align 1 _Z19copy_weights_kernelPKdS0_S0_S0_PdS1_S1_S1_iii_param_7,
	.param .u32 _Z19copy_weights_kernelPKdS0_S0_S0_PdS1_S1_S1_iii_param_8,
	.param .u32 _Z19copy_weights_kernelPKdS0_S0_S0_PdS1_S1_S1_iii_param_9,
	.param .u32 _Z19copy_weights_kernelPKdS0_S0_S0_PdS1_S1_S1_iii_param_10
)
{
	.reg .pred 	%p<5>;
	.reg .b32 	%r<10>;
	.reg .b64 	%rd<29>;
	.reg .b64 	%fd<5>;

	ld.param.u64 	%rd1, [_Z19copy_weights_kernelPKdS0_S0_S0_PdS1_S1_S1_iii_param_0];
	ld.param.u64 	%rd2, [_Z19copy_weights_kernelPKdS0_S0_S0_PdS1_S1_S1_iii_param_1];
	ld.param.u64 	%rd3, [_Z19copy_weights_kernelPKdS0_S0_S0_PdS1_S1_S1_iii_param_2];
	ld.param.u64 	%rd4, [_Z19copy_weights_kernelPKdS0_S0_S0_PdS1_S1_S1_iii_param_3];
	ld.param.u64 	%rd5, [_Z19copy_weights_kernelPKdS0_S0_S0_PdS1_S1_S1_iii_param_4];
	ld.param.u64 	%rd6, [_Z19copy_weights_kernelPKdS0_S0_S0_PdS1_S1_S1_iii_param_5];
	ld.param.u64 	%rd7, [_Z19copy_weights_kernelPKdS0_S0_S0_PdS1_S1_S1_iii_param_6];
	ld.param.u64 	%rd8, [_Z19copy_weights_kernelPKdS0_S0_S0_PdS1_S1_S1_iii_param_7];
	ld.param.u32 	%r4, [_Z19copy_weights_kernelPKdS0_S0_S0_PdS1_S1_S1_iii_param_8];
	ld.param.u32 	%r2, [_Z19copy_weights_kernelPKdS0_S0_S0_PdS1_S1_S1_iii_param_9];
	ld.param.u32 	%r3, [_Z19copy_weights_kernelPKdS0_S0_S0_PdS1_S1_S1_iii_param_10];
	mov.u32 	%r5, %ctaid.x;
	mov.u32 	%r6, %ntid.x;
	mov.u32 	%r7, %tid.x;
	mad.lo.s32 	%r1, %r5, %r6, %r7;
	mul.lo.s32 	%r8, %r2, %r4;
	setp.ge.s32 	%p1, %r1, %r8;
	@%p1 bra 	$L__BB7_2;
	cvta.to.global.u64 	%rd9, %rd1;
	cvta.to.global.u64 	%rd10, %rd5;
	mul.wide.s32 	%rd11, %r1, 8;
	add.s64 	%rd12, %rd9, %rd11;
	ld.global.f64 	%fd1, [%rd12];
	add.s64 	%rd13, %rd10, %rd11;
	st.global.f64 	[%rd13], %fd1;
$L__BB7_2:
	setp.ge.s32 	%p2, %r1, %r2;
	@%p2 bra 	$L__BB7_4;
	cvta.to.global.u64 	%rd14, %rd2;
	mul.wide.s32 	%rd15, %r1, 8;
	add.s64 	%rd16, %rd14, %rd15;
	ld.global.f64 	%fd2, [%rd16];
	cvta.to.global.u64 	%rd17, %rd6;
	add.s64 	%rd18, %rd17, %rd15;
	st.global.f64 	[%rd18], %fd2;
$L__BB7_4:
	mul.lo.s32 	%r9, %r3, %r2;
	setp.ge.s32 	%p3, %r1, %r9;
	@%p3 bra 	$L__BB7_6;
	cvta.to.global.u64 	%rd19, %rd3;
	mul.wide.s32 	%rd20, %r1, 8;
	add.s64 	%rd21, %rd19, %rd20;
	ld.global.f64 	%fd3, [%rd21];
	cvta.to.global.u64 	%rd22, %rd7;
	add.s64 	%rd23, %rd22, %rd20;
	st.global.f64 	[%rd23], %fd3;
$L__BB7_6:
	setp.ge.s32 	%p4, %r1, %r3;
	@%p4 bra 	$L__BB7_8;
	cvta.to.global.u64 	%rd24, %rd4;
	mul.wide.s32 	%rd25, %r1, 8;
	add.s64 	%rd26, %rd24, %rd25;
	ld.global.f64 	%fd4, [%rd26];
	cvta.to.global.u64 	%rd27, %rd8;
	add.s64 	%rd28, %rd27, %rd25;
	st.global.f64 	[%rd28], %fd4;
$L__BB7_8:
	ret;

}


// ===== COMPILED SASS (sm_100) =====

	.target	sm_100

	.elftype	@"ET_EXEC"


//--------------------- .note.nv.tkinfo           --------------------------
	.section	.note.nv.tkinfo,"",@"SHT_NOTE"
	.sectionflags	@"SHF_NOTE_NV_TKINFO"
	.tkinfo
        /*0018*/ 	.word	0x00000002
        /*0030*/ 	.string	""
        /*0030*/ 	.string	"ptxas"
        /*0030*/ 	.string	"Cuda compilation tools, release 13.0, V13.0.88"
        /*0030*/ 	.string	"Build cuda_13.0.r13.0/compiler.36424714_0"
        /*0030*/ 	.string	"-arch sm_100 -m 64 "



//--------------------- .note.nv.cuinfo           --------------------------
	.section	.note.nv.cuinfo,"",@"SHT_NOTE"
	.sectionflags	@"SHF_NOTE_NV_CUINFO"
        /*0018*/ 	.short	0x0002
        /*001a*/ 	.short	0x0064
        /*001c*/ 	.short	0x0082
	.zero		2


//--------------------- .nv.info                  --------------------------
	.section	.nv.info,"",@"SHT_CUDA_INFO"
	.align	4


	//----- nvinfo : EIATTR_REGCOUNT
	.align		4
        /*0000*/ 	.byte	0x04, 0x2f
        /*0002*/ 	.short	(.L_1 - .L_0)
	.align		4
.L_0:
        /*0004*/ 	.word	index@(_Z13argmax_kernelPKdPii)
        /*0008*/ 	.word	0x0000000e


	//----- nvinfo : EIATTR_FRAME_SIZE
	.align		4
.L_1:
        /*000c*/ 	.byte	0x04, 0x11
        /*000e*/ 	.short	(.L_3 - .L_2)
	.align		4
.L_2:
        /*0010*/ 	.word	index@(_Z13argmax_kernelPKdPii)
        /*0014*/ 	.word	0x00000000


	//----- nvinfo : EIATTR_REGCOUNT
	.align		4
.L_3:
        /*0018*/ 	.byte	0x04, 0x2f
        /*001a*/ 	.short	(.L_5 - .L_4)
	.align		4
.L_4:
        /*001c*/ 	.word	index@(_Z21forward_hidden_kernelPKdS0_S0_Pdii)
        /*0020*/ 	.word	0x00000020


	//----- nvinfo : EIATTR_FRAME_SIZE
	.align		4
.L_5:
        /*0024*/ 	.byte	0x04, 0x11
        /*0026*/ 	.short	(.L_7 - .L_6)
	.align		4
.L_6:
        /*0028*/ 	.word	index@(_Z21forward_hidden_kernelPKdS0_S0_Pdii)
        /*002c*/ 	.word	0x00000000


	//----- nvinfo : EIATTR_REGCOUNT
	.align		4
.L_7:
        /*0030*/ 	.byte	0x04, 0x2f
        /*0032*/ 	.short	(.L_9 - .L_8)
	.align		4
.L_8:
        /*0034*/ 	.word	index@(_Z21forward_output_kernelPKdS0_S0_Pdii)
        /*0038*/ 	.word	0x00000020


	//----- nvinfo : EIATTR_FRAME_SIZE
	.align		4
.L_9:
        /*003c*/ 	.byte	0x04, 0x11
        /*003e*/ 	.short	(.L_11 - .L_10)
	.align		4
.L_10:
        /*0040*/ 	.word	index@(_Z21forward_output_kernelPKdS0_S0_Pdii)
        /*0044*/ 	.word	0x00000000


	//----- nvinfo : EIATTR_REGCOUNT
	.align		4
.L_11:
        /*0048*/ 	.byte	0x04, 0x2f
        /*004a*/ 	.short	(.L_13 - .L_12)
	.align		4
.L_12:
        /*004c*/ 	.word	index@(_Z27compute_output_delta_kernelPKdS0_Pdi)
        /*0050*/ 	.word	0x0000000e


	//----- nvinfo : EIATTR_FRAME_SIZE
	.align		4
.L_13:
        /*0054*/ 	.byte	0x04, 0x11
        /*0056*/ 	.short	(.L_15 - .L_14)
	.align		4
.L_14:
        /*0058*/ 	.word	index@(_Z27compute_output_delta_kernelPKdS0_Pdi)
        /*005c*/ 	.word	0x00000000


	//----- nvinfo : EIATTR_REGCOUNT
	.align		4
.L_15:
        /*0060*/ 	.byte	0x04, 0x2f
        /*0062*/ 	.short	(.L_17 - .L_16)
	.align		4
.L_16:
        /*0064*/ 	.word	index@(_Z27compute_hidden_delta_kernelPKdS0_S0_Pdii)
        /*0068*/ 	.word	0x00000020


	//----- nvinfo : EIATTR_FRAME_SIZE
	.align		4
.L_17:
        /*006c*/ 	.byte	0x04, 0x11
        /*006e*/ 	.short	(.L_19 - .L_18)
	.align		4
.L_18:
        /*0070*/ 	.word	index@(_Z27compute_hidden_delta_kernelPKdS0_S0_Pdii)
        /*0074*/ 	.word	0x00000000


	//----- nvinfo : EIATTR_REGCOUNT
	.align		4
.L_19:
        /*0078*/ 	.byte	0x04, 0x2f
        /*007a*/ 	.short	(.L_21 - .L_20)
	.align		4
.L_20:
        /*007c*/ 	.word	index@(_Z16update_W2_kernelPdS_PKdS1_dii)
        /*0080*/ 	.word	0x00000012


	//----- nvinfo : EIATTR_FRAME_SIZE
	.align		4
.L_21:
        /*0084*/ 	.byte	0x04, 0x11
        /*0086*/ 	.short	(.L_23 - .L_22)
	.align		4
.L_22:
        /*0088*/ 	.word	index@(_Z16update_W2_kernelPdS_PKdS1_dii)
        /*008c*/ 	.word	0x00000000


	//----- nvinfo : EIATTR_REGCOUNT
	.align		4
.L_23:
        /*0090*/ 	.byte	0x04, 0x2f
        /*0092*/ 	.short	(.L_25 - .L_24)
	.align		4
.L_24:
        /*0094*/ 	.word	index@(_Z16update_W1_kernelPdS_PKdS1_dii)
        /*0098*/ 	.word	0x00000012


	//----- nvinfo : EIATTR_FRAME_SIZE
	.align		4
.L_25:
        /*009c*/ 	.byte	0x04, 0x11
        /*009e*/ 	.short	(.L_27 - .L_26)
	.align		4
.L_26:
        /*00a0*/ 	.word	index@(_Z16update_W1_kernelPdS_PKdS1_dii)
        /*00a4*/ 	.word	0x00000000


	//----- nvinfo : EIATTR_REGCOUNT
	.align		4
.L_27:
        /*00a8*/ 	.byte	0x04, 0x2f
        /*00aa*/ 	.short	(.L_29 - .L_28)
	.align		4
.L_28:
        /*00ac*/ 	.word	index@(_Z19copy_weights_kernelPKdS0_S0_S0_PdS1_S1_S1_iii)
        /*00b0*/ 	.word	0x0000000c


	//----- nvinfo : EIATTR_FRAME_SIZE
	.align		4
.L_29:
        /*00b4*/ 	.byte	0x04, 0x11
        /*00b6*/ 	.short	(.L_31 - .L_30)
	.align		4
.L_30:
        /*00b8*/ 	.word	index@(_Z19copy_weights_kernelPKdS0_S0_S0_PdS1_S1_S1_iii)
        /*00bc*/ 	.word	0x00000000


	//----- nvinfo : EIATTR_MIN_STACK_SIZE
	.align		4
.L_31:
        /*00c0*/ 	.byte	0x04, 0x12
        /*00c2*/ 	.short	(.L_33 - .L_32)
	.align		4
.L_32:
        /*00c4*/ 	.word	index@(_Z19copy_weights_kernelPKdS0_S0_S0_PdS1_S1_S1_iii)
        /*00c8*/ 	.word	0x00000000


	//----- nvinfo : EIATTR_MIN_STACK_SIZE
	.align		4
.L_33:
        /*00cc*/ 	.byte	0x04, 0x12
        /*00ce*/ 	.short	(.L_35 - .L_34)
	.align		4
.L_34:
        /*00d0*/ 	.word	index@(_Z16update_W1_kernelPdS_PKdS1_dii)
        /*00d4*/ 	.word	0x00000000


	//----- nvinfo : EIATTR_MIN_STACK_SIZE
	.align		4
.L_35:
        /*00d8*/ 	.byte	0x04, 0x12
        /*00da*/ 	.short	(.L_37 - .L_36)
	.align		4
.L_36:
        /*00dc*/ 	.word	index@(_Z16update_W2_kernelPdS_PKdS1_dii)
        /*00e0*/ 	.word	0x00000000


	//----- nvinfo : EIATTR_MIN_STACK_SIZE
	.align		4
.L_37:
        /*00e4*/ 	.byte	0x04, 0x12
        /*00e6*/ 	.short	(.L_39 - .L_38)
	.align		4
.L_38:
        /*00e8*/ 	.word	index@(_Z27compute_hidden_delta_kernelPKdS0_S0_Pdii)
        /*00ec*/ 	.word	0x00000000


	//----- nvinfo : EIATTR_MIN_STACK_SIZE
	.align		4
.L_39:
        /*00f0*/ 	.byte	0x04, 0x12
        /*00f2*/ 	.short	(.L_41 - .L_40)
	.align		4
.L_40:
        /*00f4*/ 	.word	index@(_Z27compute_output_delta_kernelPKdS0_Pdi)
        /*00f8*/ 	.word	0x00000000


	//----- nvinfo : EIATTR_MIN_STACK_SIZE
	.align		4
.L_41:
        /*00fc*/ 	.byte	0x04, 0x12
        /*00fe*/ 	.short	(.L_43 - .L_42)
	.align		4
.L_42:
        /*0100*/ 	.word	index@(_Z21forward_output_kernelPKdS0_S0_Pdii)
        /*0104*/ 	.word	0x00000000


	//----- nvinfo : EIATTR_MIN_STACK_SIZE
	.align		4
.L_43:
        /*0108*/ 	.byte	0x04, 0x12
        /*010a*/ 	.short	(.L_45 - .L_44)
	.align		4
.L_44:
        /*010c*/ 	.word	index@(_Z21forward_hidden_kernelPKdS0_S0_Pdii)
        /*0110*/ 	.word	0x00000000


	//----- nvinfo : EIATTR_MIN_STACK_SIZE
	.align		4
.L_45:
        /*0114*/ 	.byte	0x04, 0x12
        /*0116*/ 	.short	(.L_47 - .L_46)
	.align		4
.L_46:
        /*0118*/ 	.word	index@(_Z13argmax_kernelPKdPii)
        /*011c*/ 	.word	0x00000000
.L_47:


//--------------------- .nv.compat                --------------------------
	.section	.nv.compat,"",@"SHT_CUDA_COMPAT_INFO"
	.align	4
        /*0000*/ 	.byte	0x02, 0x09, 0x00, 0x00, 0x02, 0x02, 0x01, 0x00, 0x02, 0x05, 0x05, 0x00, 0x03, 0x07, 0x01, 0x01
        /*0010*/ 	.byte	0x02, 0x03, 0x00, 0x00, 0x02, 0x06, 0x01, 0x00, 0x04, 0x0b, 0x08, 0x00, 0x01, 0x00, 0x00, 0x00
        /*0020*/ 	.byte	0x00, 0x00, 0x00, 0x00


//--------------------- .nv.info._Z19copy_weights_kernelPKdS0_S0_S0_PdS1_S1_S1_iii --------------------------
	.section	.nv.info._Z19copy_weights_kernelPKdS0_S0_S0_PdS1_S1_S1_iii,"",@"SHT_CUDA_INFO"
	.sectionflags	@""
	.align	4


	//----- nvinfo : EIATTR_CUDA_API_VERSION
	.align		4
        /*0000*/ 	.byte	0x04, 0x37
        /*0002*/ 	.short	(.L_49 - .L_48)
.L_48:
        /*0004*/ 	.word	0x00000082


	//----- nvinfo : EIATTR_KPARAM_INFO
	.align		4
.L_49:
        /*0008*/ 	.byte	0x04, 0x17
        /*000a*/ 	.short	(.L_51 - .L_50)
.L_50:
        /*000c*/ 	.word	0x00000000
        /*0010*/ 	.short	0x000a
        /*0012*/ 	.short	0x0048
        /*0014*/ 	.byte	0x00, 0xf0, 0x11, 0x00


	//----- nvinfo : EIATTR_KPARAM_INFO
	.align		4
.L_51:
        /*0018*/ 	.byte	0x04, 0x17
        /*001a*/ 	.short	(.L_53 - .L_52)
.L_52:
        /*001c*/ 	.word	0x00000000
        /*0020*/ 	.short	0x0009
        /*0022*/ 	.short	0x0044
        /*0024*/ 	.byte	0x00, 0xf0, 0x11, 0x00


	//----- nvinfo : EIATTR_KPARAM_INFO
	.align		4
.L_53:
        /*0028*/ 	.byte	0x04, 0x17
        /*002a*/ 	.short	(.L_55 - .L_54)
.L_54:
        /*002c*/ 	.word	0x00000000
        /*0030*/ 	.short	0x0008
        /*0032*/ 	.short	0x0040
        /*0034*/ 	.byte	0x00, 0xf0, 0x11, 0x00


	//----- nvinfo : EIATTR_KPARAM_INFO
	.align		4
.L_55:
        /*0038*/ 	.byte	0x04, 0x17
        /*003a*/ 	.short	(.L_57 - .L_56)
.L_56:
        /*003c*/ 	.word	0x00000000
        /*0040*/ 	.short	0x0007
        /*0042*/ 	.short	0x0038
        /*0044*/ 	.byte	0x00, 0xf5, 0x21, 0x00


	//----- nvinfo : EIATTR_KPARAM_INFO
	.align		4
.L_57:
        /*0048*/ 	.byte	0x04, 0x17
        /*004a*/ 	.short	(.L_59 - .L_58)
.L_58:
        /*004c*/ 	.word	0x00000000
        /*0050*/ 	.short	0x0006
        /*0052*/ 	.short	0x0030
        /*0054*/ 	.byte	0x00, 0xf5, 0x21, 0x00


	//----- nvinfo : EIATTR_KPARAM_INFO
	.align		4
.L_59:
        /*0058*/ 	.byte	0x04, 0x17
        /*005a*/ 	.short	(.L_61 - .L_60)
.L_60:
        /*005c*/ 	.word	0x00000000
        /*0060*/ 	.short	0x0005
        /*0062*/ 	.short	0x0028
        /*0064*/ 	.byte	0x00, 0xf5, 0x21, 0x00


	//----- nvinfo : EIATTR_KPARAM_INFO
	.align		4
.L_61:
        /*0068*/ 	.byte	0x04, 0x17
        /*006a*/ 	.short	(.L_63 - .L_62)
.L_62:
        /*006c*/ 	.word	0x00000000
        /*0070*/ 	.short	0x0004
        /*0072*/ 	.short	0x0020
        /*0074*/ 	.byte	0x00, 0xf5, 0x21, 0x00


	//----- nvinfo : EIATTR_KPARAM_INFO
	.align		4
.L_63:
        /*0078*/ 	.byte	0x04, 0x17
        /*007a*/ 	.short	(.L_65 - .L_64)
.L_64:
        /*007c*/ 	.word	0x00000000
        /*0080*/ 	.short	0x0003
        /*0082*/ 	.short	0x0018
        /*0084*/ 	.byte	0x00, 0xf5, 0x21, 0x00


	//----- nvinfo : EIATTR_KPARAM_INFO
	.align		4
.L_65:
        /*0088*/ 	.byte	0x04, 0x17
        /*008a*/ 	.short	(.L_67 - .L_66)
.L_66:
        /*008c*/ 	.word	0x00000000
        /*0090*/ 	.short	0x0002
        /*0092*/ 	.short	0x0010
        /*0094*/ 	.byte	0x00, 0xf5, 0x21, 0x00


	//----- nvinfo : EIATTR_KPARAM_INFO
	.align		4
.L_67:
        /*0098*/ 	.byte	0x04, 0x17
        /*009a*/ 	.short	(.L_69 - .L_68)
.L_68:
        /*009c*/ 	.word	0x00000000
        /*00a0*/ 	.short	0x0001
        /*00a2*/ 	.short	0x0008
        /*00a4*/ 	.byte	0x00, 0xf5, 0x21, 0x00


	//----- nvinfo : EIATTR_KPARAM_INFO
	.align		4
.L_69:
        /*00a8*/ 	.byte	0x04, 0x17
        /*00aa*/ 	.short	(.L_71 - .L_70)
.L_70:
        /*00ac*/ 	.word	0x00000000
        /*00b0*/ 	.short	0x0000
        /*00b2*/ 	.short	0x0000
        /*00b4*/ 	.byte	0x00, 0xf5, 0x21, 0x00


	//----- nvinfo : EIATTR_SPARSE_MMA_MASK
	.align		4
.L_71:
        /*00b8*/ 	.byte	0x03, 0x50
        /*00ba*/ 	.short	0x0000


	//----- nvinfo : EIATTR_MAXREG_COUNT
	.align		4
        /*00bc*/ 	.byte	0x03, 0x1b
        /*00be*/ 	.short	0x00ff


	//----- nvinfo : EIATTR_MERCURY_ISA_VERSION
	.align		4
        /*00c0*/ 	.byte	0x03, 0x5f
        /*00c2*/ 	.short	0x0101


	//----- nvinfo : EIATTR_VRC_CTA_INIT_COUNT
	.align		4
        /*00c4*/ 	.byte	0x02, 0x4a
	.zero		1
	.zero		1


	//----- nvinfo : EIATTR_EXIT_INSTR_OFFSETS
	.align		4
        /*00c8*/ 	.byte	0x04, 0x1c
        /*00ca*/ 	.short	(.L_73 - .L_72)


	//   ....[0]....
.L_72:
        /*00cc*/ 	.word	0x00000230


	//   ....[1]....
        /*00d0*/ 	.word	0x000002a0


	//----- nvinfo : EIATTR_CRS_STACK_SIZE
	.align		4
.L_73:
        /*00d4*/ 	.byte	0x04, 0x1e
        /*00d6*/ 	.short	(.L_75 - .L_74)
.L_74:
        /*00d8*/ 	.word	0x00000000


	//----- nvinfo : EIATTR_CBANK_PARAM_SIZE
	.align		4
.L_75:
        /*00dc*/ 	.byte	0x03, 0x19
        /*00de*/ 	.short	0x004c


	//----- nvinfo : EIATTR_PARAM_CBANK
	.align		4
        /*00e0*/ 	.byte	0x04, 0x0a
        /*00e2*/ 	.short	(.L_77 - .L_76)
	.align		4
.L_76:
        /*00e4*/ 	.word	index@(.nv.constant0._Z19copy_weights_kernelPKdS0_S0_S0_PdS1_S1_S1_iii)
        /*00e8*/ 	.short	0x0380
        /*00ea*/ 	.short	0x004c


	//----- nvinfo : EIATTR_SW_WAR
	.align		4
.L_77:
        /*00ec*/ 	.byte	0x04, 0x36
        /*00ee*/ 	.short	(.L_79 - .L_78)
.L_78:
        /*00f0*/ 	.word	0x00000008
.L_79:


//--------------------- .nv.info._Z16update_W1_kernelPdS_PKdS1_dii --------------------------
	.section	.nv.info._Z16update_W1_kernelPdS_PKdS1_dii,"",@"SHT_CUDA_INFO"
	.sectionflags	@""
	.align	4


	//----- nvinfo : EIATTR_CUDA_API_VERSION
	.align		4
        /*0000*/ 	.byte	0x04, 0x37
        /*0002*/ 	.short	(.L_81 - .L_80)
.L_80:
        /*0004*/ 	.word	0x00000082


	//----- nvinfo : EIATTR_KPARAM_INFO
	.align		4
.L_81:
        /*0008*/ 	.byte	0x04, 0x17
        /*000a*/ 	.short	(.L_83 - .L_82)
.L_82:
        /*000c*/ 	.word	0x00000000
        /*0010*/ 	.short	0x0006
        /*0012*/ 	.short	0x002c
        /*0014*/ 	.byte	0x00, 0xf0, 0x11, 0x00


	//----- nvinfo : EIATTR_KPARAM_INFO
	.align		4
.L_83:
        /*0018*/ 	.byte	0x04, 0x17
        /*001a*/ 	.short	(.L_85 - .L_84)
.L_84:
        /*001c*/ 	.word	0x00000000
        /*0020*/ 	.short	0x0005
        /*0022*/ 	.short	0x0028
        /*0024*/ 	.byte	0x00, 0xf0, 0x11, 0x00


	//----- nvinfo : EIATTR_KPARAM_INFO
	.align		4
.L_85:
        /*0028*/ 	.byte	0x04, 0x17
        /*002a*/ 	.short	(.L_87 - .L_86)
.L_86:
        /*002c*/ 	.word	0x00000000
        /*0030*/ 	.short	0x0004
        /*0032*/ 	.short	0x0020
        /*0034*/ 	.byte	0x00, 0xf0, 0x21, 0x00


	//----- nvinfo : EIATTR_KPARAM_INFO
	.align		4
.L_87:
        /*0038*/ 	.byte	0x04, 0x17
        /*003a*/ 	.short	(.L_89 - .L_88)
.L_88:
        /*003c*/ 	.word	0x00000000
        /*0040*/ 	.short	0x0003
        /*0042*/ 	.short	0x0018
        /*0044*/ 	.byte	0x00, 0xf5, 0x21, 0x00


	//----- nvinfo : EIATTR_KPARAM_INFO
	.align		4
.L_89:
        /*0048*/ 	.byte	0x04, 0x17
        /*004a*/ 	.short	(.L_91 - .L_90)
.L_90:
        /*004c*/ 	.word	0x00000000
        /*0050*/ 	.short	0x0002
        /*0052*/ 	.short	0x0010
        /*0054*/ 	.byte	0x00, 0xf5, 0x21, 0x00


	//----- nvinfo : EIATTR_KPARAM_INFO
	.align		4
.L_91:
        /*0058*/ 	.byte	0x04, 0x17
        /*005a*/ 	.short	(.L_93 - .L_92)
.L_92:
        /*005c*/ 	.word	0x00000000
        /*0060*/ 	.short	0x0001
        /*0062*/ 	.short	0x0008
        /*0064*/ 	.byte	0x00, 0xf5, 0x21, 0x00


	//----- nvinfo : EIATTR_KPARAM_INFO
	.align		4
.L_93:
        /*0068*/ 	.byte	0x04, 0x17
        /*006a*/ 	.short	(.L_95 - .L_94)
.L_94:
        /*006c*/ 	.word	0x00000000
        /*0070*/ 	.short	0x0000
        /*0072*/ 	.short	0x0000
        /*0074*/ 	.byte	0x00, 0xf5, 0x21, 0x00


	//----- nvinfo : EIATTR_SPARSE_MMA_MASK
	.align		4
.L_95:
        /*0078*/ 	.byte	0x03, 0x50
        /*007a*/ 	.short	0x0000


	//----- nvinfo : EIATTR_MAXREG_COUNT
	.align		4
        /*007c*/ 	.byte	0x03, 0x1b
        /*007e*/ 	.short	0x00ff


	//----- nvinfo : EIATTR_MERCURY_ISA_VERSION
	.align		4
        /*0080*/ 	.byte	0x03, 0x5f
        /*0082*/ 	.short	0x0101


	//----- nvinfo : EIATTR_VRC_CTA_INIT_COUNT
	.align		4
        /*0084*/ 	.byte	0x02, 0x4a
	.zero		1
	.zero		1


	//----- nvinfo : EIATTR_EXIT_INSTR_OFFSETS
	.align		4
        /*0088*/ 	.byte	0x04, 0x1c
        /*008a*/ 	.short	(.L_97 - .L_96)


	//   ....[0]....
.L_96:
        /*008c*/ 	.word	0x00000080


	//   ....[1]....
        /*0090*/ 	.word	0x00000320


	//   ....[2]....
        /*0094*/ 	.word	0x00000380


	//----- nvinfo : EIATTR_CBANK_PARAM_SIZE
	.align		4
.L_97:
        /*0098*/ 	.byte	0x03, 0x19
        /*009a*/ 	.short	0x0030


	//----- nvinfo : EIATTR_PARAM_CBANK
	.align		4
        /*009c*/ 	.byte	0x04, 0x0a
        /*009e*/ 	.short	(.L_99 - .L_98)
	.align		4
.L_98:
        /*00a0*/ 	.word	index@(.nv.constant0._Z16update_W1_kernelPdS_PKdS1_dii)
        /*00a4*/ 	.short	0x0380
        /*00a6*/ 	.short	0x0030


	//----- nvinfo : EIATTR_SW_WAR
	.align		4
.L_99:
        /*00a8*/ 	.byte	0x04, 0x36
        /*00aa*/ 	.short	(.L_101 - .L_100)
.L_100:
        /*00ac*/ 	.word	0x00000008
.L_101:


//--------------------- .nv.info._Z16update_W2_kernelPdS_PKdS1_dii --------------------------
	.section	.nv.info._Z16update_W2_kernelPdS_PKdS1_dii,"",@"SHT_CUDA_INFO"
	.sectionflags	@""
	.align	4


	//----- nvinfo : EIATTR_CUDA_API_VERSION
	.align		4
        /*0000*/ 	.byte	0x04, 0x37
        /*0002*/ 	.short	(.L_103 - .L_102)
.L_102:
        /*0004*/ 	.word	0x00000082


	//----- nvinfo : EIATTR_KPARAM_INFO
	.align		4
.L_103:
        /*0008*/ 	.byte	0x04, 0x17
        /*000a*/ 	.short	(.L_105 - .L_104)
.L_104:
        /*000c*/ 	.word	0x00000000
        /*0010*/ 	.short	0x0006
        /*0012*/ 	.short	0x002c
        /*0014*/ 	.byte	0x00, 0xf0, 0x11, 0x00


	//----- nvinfo : EIATTR_KPARAM_INFO
	.align		4
.L_105:
        /*0018*/ 	.byte	0x04, 0x17
        /*001a*/ 	.short	(.L_107 - .L_106)
.L_106:
        /*001c*/ 	.word	0x00000000
        /*0020*/ 	.short	0x0005
        /*0022*/ 	.short	0x0028
        /*0024*/ 	.byte	0x00, 0xf0, 0x11, 0x00


	//----- nvinfo : EIATTR_KPARAM_INFO
	.align		4
.L_107:
        /*0028*/ 	.byte	0x04, 0x17
        /*002a*/ 	.short	(.L_109 - .L_108)
.L_108:
        /*002c*/ 	.word	0x00000000
        /*0030*/ 	.short	0x0004
        /*0032*/ 	.short	0x0020
        /*0034*/ 	.byte	0x00, 0xf0, 0x21, 0x00


	//----- nvinfo : EIATTR_KPARAM_INFO
	.align		4
.L_109:
        /*0038*/ 	.byte	0x04, 0x17
        /*003a*/ 	.short	(.L_111 - .L_110)
.L_110:
        /*003c*/ 	.word	0x00000000
        /*0040*/ 	.short	0x0003
        /*0042*/ 	.short	0x0018
        /*0044*/ 	.byte	0x00, 0xf5, 0x21, 0x00


	//----- nvinfo : EIATTR_KPARAM_INFO
	.align		4
.L_111:
        /*0048*/ 	.byte	0x04, 0x17
        /*004a*/ 	.short	(.L_113 - .L_112)
.L_112:
        /*004c*/ 	.word	0x00000000
        /*0050*/ 	.short	0x0002
        /*0052*/ 	.short	0x0010
        /*0054*/ 	.byte	0x00, 0xf5, 0x21, 0x00


	//----- nvinfo : EIATTR_KPARAM_INFO
	.align		4
.L_113:
        /*0058*/ 	.byte	0x04, 0x17
        /*005a*/ 	.short	(.L_115 - .L_114)
.L_114:
        /*005c*/ 	.word	0x00000000
        /*0060*/ 	.short	0x0001
        /*0062*/ 	.short	0x0008
        /*0064*/ 	.byte	0x00, 0xf5, 0x21, 0x00


	//----- nvinfo : EIATTR_KPARAM_INFO
	.align		4
.L_115:
        /*0068*/ 	.byte	0x04, 0x17
        /*006a*/ 	.short	(.L_117 - .L_116)
.L_116:
        /*006c*/ 	.word	0x00000000
        /*0070*/ 	.short	0x0000
        /*0072*/ 	.short	0x0000
        /*0074*/ 	.byte	0x00, 0xf5, 0x21, 0x00


	//----- nvinfo : EIATTR_SPARSE_MMA_MASK
	.align		4
.L_117:
        /*0078*/ 	.byte	0x03, 0x50
        /*007a*/ 	.short	0x0000


	//----- nvinfo : EIATTR_MAXREG_COUNT
	.align		4
        /*007c*/ 	.byte	0x03, 0x1b
        /*007e*/ 	.short	0x00ff


	//----- nvinfo : EIATTR_MERCURY_ISA_VERSION
	.align		4
        /*0080*/ 	.byte	0x03, 0x5f
        /*0082*/ 	.short	0x0101


	//----- nvinfo : EIATTR_VRC_CTA_INIT_COUNT
	.align		4
        /*0084*/ 	.byte	0x02, 0x4a
	.zero		1
	.zero		1


	//----- nvinfo : EIATTR_EXIT_INSTR_OFFSETS
	.align		4
        /*0088*/ 	.byte	0x04, 0x1c
        /*008a*/ 	.short	(.L_119 - .L_118)


	//   ....[0]....
.L_118:
        /*008c*/ 	.word	0x00000080


	//   ....[1]....
        /*0090*/ 	.word	0x00000320


	//   ....[2]....
        /*0094*/ 	.word	0x00000380


	//----- nvinfo : EIATTR_CBANK_PARAM_SIZE
	.align		4
.L_119:
        /*0098*/ 	.byte	0x03, 0x19
        /*009a*/ 	.short	0x0030


	//----- nvinfo : EIATTR_PARAM_CBANK
	.align		4
        /*009c*/ 	.byte	0x04, 0x0a
        /*009e*/ 	.short	(.L_121 - .L_120)
	.align		4
.L_120:
        /*00a0*/ 	.word	index@(.nv.constant0._Z16update_W2_kernelPdS_PKdS1_dii)
        /*00a4*/ 	.short	0x0380
        /*00a6*/ 	.short	0x0030


	//----- nvinfo : EIATTR_SW_WAR
	.align		4
.L_121:
        /*00a8*/ 	.byte	0x04, 0x36
        /*00aa*/ 	.short	(.L_123 - .L_122)
.L_122:
        /*00ac*/ 	.word	0x00000008
.L_123:


//--------------------- .nv.info._Z27compute_hidden_delta_kernelPKdS0_S0_Pdii --------------------------
	.section	.nv.info._Z27compute_hidden_delta_kernelPKdS0_S0_Pdii,"",@"SHT_CUDA_INFO"
	.sectionflags	@""
	.align	4


	//----- nvinfo : EIATTR_CUDA_API_VERSION
	.align		4
        /*0000*/ 	.byte	0x04, 0x37
        /*0002*/ 	.short	(.L_125 - .L_124)
.L_124:
        /*0004*/ 	.word	0x00000082


	//----- nvinfo : EIATTR_KPARAM_INFO
	.align		4
.L_125:
        /*0008*/ 	.byte	0x04, 0x17
        /*000a*/ 	.short	(.L_127 - .L_126)
.L_126:
        /*000c*/ 	.word	0x00000000
        /*0010*/ 	.short	0x0005
        /*0012*/ 	.short	0x0024
        /*0014*/ 	.byte	0x00, 0xf0, 0x11, 0x00


	//----- nvinfo : EIATTR_KPARAM_INFO
	.align		4
.L_127:
        /*0018*/ 	.byte	0x04, 0x17
        /*001a*/ 	.short	(.L_129 - .L_128)
.L_128:
        /*001c*/ 	.word	0x00000000
        /*0020*/ 	.short	0x0004
        /*0022*/ 	.short	0x0020
        /*0024*/ 	.byte	0x00, 0xf0, 0x11, 0x00


	//----- nvinfo : EIATTR_KPARAM_INFO
	.align		4
.L_129:
        /*0028*/ 	.byte	0x04, 0x17
        /*002a*/ 	.short	(.L_131 - .L_130)
.L_130:
        /*002c*/ 	.word	0x00000000
        /*0030*/ 	.short	0x0003
        /*0032*/ 	.short	0x0018
        /*0034*/ 	.byte	0x00, 0xf5, 0x21, 0x00


	//----- nvinfo : EIATTR_KPARAM_INFO
	.align		4
.L_131:
        /*0038*/ 	.byte	0x04, 0x17
        /*003a*/ 	.short	(.L_133 - .L_132)
.L_132:
        /*003c*/ 	.word	0x00000000
        /*0040*/ 	.short	0x0002
        /*0042*/ 	.short	0x0010
        /*0044*/ 	.byte	0x00, 0xf5, 0x21, 0x00


	//----- nvinfo : EIATTR_KPARAM_INFO
	.align		4
.L_133:
        /*0048*/ 	.byte	0x04, 0x17
        /*004a*/ 	.short	(.L_135 - .L_134)
.L_134:
        /*004c*/ 	.word	0x00000000
        /*0050*/ 	.short	0x0001
        /*0052*/ 	.short	0x0008
        /*0054*/ 	.byte	0x00, 0xf5, 0x21, 0x00


	//----- nvinfo : EIATTR_KPARAM_INFO
	.align		4
.L_135:
        /*0058*/ 	.byte	0x04, 0x17
        /*005a*/ 	.short	(.L_137 - .L_136)
.L_136:
        /*005c*/ 	.word	0x00000000
        /*0060*/ 	.short	0x0000
        /*0062*/ 	.short	0x0000
        /*0064*/ 	.byte	0x00, 0xf5, 0x21, 0x00


	//----- nvinfo : EIATTR_SPARSE_MMA_MASK
	.align		4
.L_137:
        /*0068*/ 	.byte	0x03, 0x50
        /*006a*/ 	.short	0x0000


	//----- nvinfo : EIATTR_MAXREG_COUNT
	.align		4
        /*006c*/ 	.byte	0x03, 0x1b
        /*006e*/ 	.short	0x00ff


	//----- nvinfo : EIATTR_MERCURY_ISA_VERSION
	.align		4
        /*0070*/ 	.byte	0x03, 0x5f
        /*0072*/ 	.short	0x0101


	//----- nvinfo : EIATTR_VRC_CTA_INIT_COUNT
	.align		4
        /*0074*/ 	.byte	0x02, 0x4a
	.zero		1
	.zero		1


	//----- nvinfo : EIATTR_EXIT_INSTR_OFFSETS
	.align		4
        /*0078*/ 	.byte	0x04, 0x1c
        /*007a*/ 	.short	(.L_139 - .L_138)


	//   ....[0]....
.L_138:
        /*007c*/ 	.word	0x00000070


	//   ....[1]....
        /*0080*/ 	.word	0x00000b40


	//----- nvinfo : EIATTR_CBANK_PARAM_SIZE
	.align		4
.L_139:
        /*0084*/ 	.byte	0x03, 0x19
        /*0086*/ 	.short	0x0028


	//----- nvinfo : EIATTR_PARAM_CBANK
	.align		4
        /*0088*/ 	.byte	0x04, 0x0a
        /*008a*/ 	.short	(.L_141 - .L_140)
	.align		4
.L_140:
        /*008c*/ 	.word	index@(.nv.constant0._Z27compute_hidden_delta_kernelPKdS0_S0_Pdii)
        /*0090*/ 	.short	0x0380
        /*0092*/ 	.short	0x0028


	//----- nvinfo : EIATTR_SW_WAR
	.align		4
.L_141:
        /*0094*/ 	.byte	0x04, 0x36
        /*0096*/ 	.short	(.L_143 - .L_142)
.L_142:
        /*0098*/ 	.word	0x00000008
.L_143:


//--------------------- .nv.info._Z27compute_output_delta_kernelPKdS0_Pdi --------------------------
	.section	.nv.info._Z27compute_output_delta_kernelPKdS0_Pdi,"",@"SHT_CUDA_INFO"
	.sectionflags	@""
	.align	4


	//----- nvinfo : EIATTR_CUDA_API_VERSION
	.align		4
        /*0000*/ 	.byte	0x04, 0x37
        /*0002*/ 	.short	(.L_145 - .L_144)
.L_144:
        /*0004*/ 	.word	0x00000082


	//----- nvinfo : EIATTR_KPARAM_INFO
	.align		4
.L_145:
        /*0008*/ 	.byte	0x04, 0x17
        /*000a*/ 	.short	(.L_147 - .L_146)
.L_146:
        /*000c*/ 	.word	0x00000000
        /*0010*/ 	.short	0x0003
        /*0012*/ 	.short	0x0018
        /*0014*/ 	.byte	0x00, 0xf0, 0x11, 0x00


	//----- nvinfo : EIATTR_KPARAM_INFO
	.align		4
.L_147:
        /*0018*/ 	.byte	0x04, 0x17
        /*001a*/ 	.short	(.L_149 - .L_148)
.L_148:
        /*001c*/ 	.word	0x00000000
        /*0020*/ 	.short	0x0002
        /*0022*/ 	.short	0x0010
        /*0024*/ 	.byte	0x00, 0xf5, 0x21, 0x00


	//----- nvinfo : EIATTR_KPARAM_INFO
	.align		4
.L_149:
        /*0028*/ 	.byte	0x04, 0x17
        /*002a*/ 	.short	(.L_151 - .L_150)
.L_150:
        /*002c*/ 	.word	0x00000000
        /*0030*/ 	.short	0x0001
        /*0032*/ 	.short	0x0008
        /*0034*/ 	.byte	0x00, 0xf5, 0x21, 0x00


	//----- nvinfo : EIATTR_KPARAM_INFO
	.align		4
.L_151:
        /*0038*/ 	.byte	0x04, 0x17
        /*003a*/ 	.short	(.L_153 - .L_152)
.L_152:
        /*003c*/ 	.word	0x00000000
        /*0040*/ 	.short	0x0000
        /*0042*/ 	.short	0x0000
        /*0044*/ 	.byte	0x00, 0xf5, 0x21, 0x00


	//----- nvinfo : EIATTR_SPARSE_MMA_MASK
	.align		4
.L_153:
        /*0048*/ 	.byte	0x03, 0x50
        /*004a*/ 	.short	0x0000


	//----- nvinfo : EIATTR_MAXREG_COUNT
	.align		4
        /*004c*/ 	.byte	0x03, 0x1b
        /*004e*/ 	.short	0x00ff


	//----- nvinfo : EIATTR_MERCURY_ISA_VERSION
	.align		4
        /*0050*/ 	.byte	0x03, 0x5f
        /*0052*/ 	.short	0x0101


	//----- nvinfo : EIATTR_VRC_CTA_INIT_COUNT
	.align		4
        /*0054*/ 	.byte	0x02, 0x4a
	.zero		1
	.zero		1


	//----- nvinfo : EIATTR_EXIT_INSTR_OFFSETS
	.align		4
        /*0058*/ 	.byte	0x04, 0x1c
        /*005a*/ 	.short	(.L_155 - .L_154)


	//   ....[0]....
.L_154:
        /*005c*/ 	.word	0x00000070


	//   ....[1]....
        /*0060*/ 	.word	0x00000130


	//----- nvinfo : EIATTR_CBANK_PARAM_SIZE
	.align		4
.L_155:
        /*0064*/ 	.byte	0x03, 0x19
        /*0066*/ 	.short	0x001c


	//----- nvinfo : EIATTR_PARAM_CBANK
	.align		4
        /*0068*/ 	.byte	0x04, 0x0a
        /*006a*/ 	.short	(.L_157 - .L_156)
	.align		4
.L_156:
        /*006c*/ 	.word	index@(.nv.constant0._Z27compute_output_delta_kernelPKdS0_Pdi)
        /*0070*/ 	.short	0x0380
        /*0072*/ 	.short	0x001c


	//----- nvinfo : EIATTR_SW_WAR
	.align		4
.L_157:
        /*0074*/ 	.byte	0x04, 0x36
        /*0076*/ 	.short	(.L_159 - .L_158)
.L_158:
        /*0078*/ 	.word	0x00000008
.L_159:


//--------------------- .nv.info._Z21forward_output_kernelPKdS0_S0_Pdii --------------------------
	.section	.nv.info._Z21forward_output_kernelPKdS0_S0_Pdii,"",@"SHT_CUDA_INFO"
	.sectionflags	@""
	.align	4


	//----- nvinfo : EIATTR_CUDA_API_VERSION
	.align		4
        /*0000*/ 	.byte	0x04, 0x37
        /*0002*/ 	.short	(.L_161 - .L_160)
.L_160:
        /*0004*/ 	.word	0x00000082


	//----- nvinfo : EIATTR_KPARAM_INFO
	.align		4
.L_161:
        /*0008*/ 	.byte	0x04, 0x17
        /*000a*/ 	.short	(.L_163 - .L_162)
.L_162:
        /*000c*/ 	.word	0x00000000
        /*0010*/ 	.short	0x0005
        /*0012*/ 	.short	0x0024
        /*0014*/ 	.byte	0x00, 0xf0, 0x11, 0x00


	//----- nvinfo : EIATTR_KPARAM_INFO
	.align		4
.L_163:
        /*0018*/ 	.byte	0x04, 0x17
        /*001a*/ 	.short	(.L_165 - .L_164)
.L_164:
        /*001c*/ 	.word	0x00000000
        /*0020*/ 	.short	0x0004
        /*0022*/ 	.short	0x0020
        /*0024*/ 	.byte	0x00, 0xf0, 0x11, 0x00


	//----- nvinfo : EIATTR_KPARAM_INFO
	.align		4
.L_165:
        /*0028*/ 	.byte	0x04, 0x17
        /*002a*/ 	.short	(.L_167 - .L_166)
.L_166:
        /*002c*/ 	.word	0x00000000
        /*0030*/ 	.short	0x0003
        /*0032*/ 	.short	0x0018
        /*0034*/ 	.byte	0x00, 0xf5, 0x21, 0x00


	//----- nvinfo : EIATTR_KPARAM_INFO
	.align		4
.L_167:
        /*0038*/ 	.byte	0x04, 0x17
        /*003a*/ 	.short	(.L_169 - .L_168)
.L_168:
        /*003c*/ 	.word	0x00000000
        /*0040*/ 	.short	0x0002
        /*0042*/ 	.short	0x0010
        /*0044*/ 	.byte	0x00, 0xf5, 0x21, 0x00


	//----- nvinfo : EIATTR_KPARAM_INFO
	.align		4
.L_169:
        /*0048*/ 	.byte	0x04, 0x17
        /*004a*/ 	.short	(.L_171 - .L_170)
.L_170:
        /*004c*/ 	.word	0x00000000
        /*0050*/ 	.short	0x0001
        /*0052*/ 	.short	0x0008
        /*0054*/ 	.byte	0x00, 0xf5, 0x21, 0x00


	//----- nvinfo : EIATTR_KPARAM_INFO
	.align		4
.L_171:
        /*0058*/ 	.byte	0x04, 0x17
        /*005a*/ 	.short	(.L_173 - .L_172)
.L_172:
        /*005c*/ 	.word	0x00000000
        /*0060*/ 	.short	0x0000
        /*0062*/ 	.short	0x0000
        /*0064*/ 	.byte	0x00, 0xf5, 0x21, 0x00


	//----- nvinfo : EIATTR_SPARSE_MMA_MASK
	.align		4
.L_173:
        /*0068*/ 	.byte	0x03, 0x50
        /*006a*/ 	.short	0x0000


	//----- nvinfo : EIATTR_MAXREG_COUNT
	.align		4
        /*006c*/ 	.byte	0x03, 0x1b
        /*006e*/ 	.short	0x00ff


	//----- nvinfo : EIATTR_MERCURY_ISA_VERSION
	.align		4
        /*0070*/ 	.byte	0x03, 0x5f
        /*0072*/ 	.short	0x0101


	//----- nvinfo : EIATTR_VRC_CTA_INIT_COUNT
	.align		4
        /*0074*/ 	.byte	0x02, 0x4a
	.zero		1
	.zero		1


	//----- nvinfo : EIATTR_EXIT_INSTR_OFFSETS
	.align		4
        /*0078*/ 	.byte	0x04, 0x1c
        /*007a*/ 	.short	(.L_175 - .L_174)


	//   ....[0]....
.L_174:
        /*007c*/ 	.word	0x00000070


	//   ....[1]....
        /*0080*/ 	.word	0x00000c50


	//----- nvinfo : EIATTR_CBANK_PARAM_SIZE
	.align		4
.L_175:
        /*0084*/ 	.byte	0x03, 0x19
        /*0086*/ 	.short	0x0028


	//----- nvinfo : EIATTR_PARAM_CBANK
	.align		4
        /*0088*/ 	.byte	0x04, 0x0a
        /*008a*/ 	.short	(.L_177 - .L_176)
	.align		4
.L_176:
        /*008c*/ 	.word	index@(.nv.constant0._Z21forward_output_kernelPKdS0_S0_Pdii)
        /*0090*/ 	.short	0x0380
        /*0092*/ 	.short	0x0028


	//----- nvinfo : EIATTR_SW_WAR
	.align		4
.L_177:
        /*0094*/ 	.byte	0x04, 0x36
        /*0096*/ 	.short	(.L_179 - .L_178)
.L_178:
        /*0098*/ 	.word	0x00000008
.L_179:


//--------------------- .nv.info._Z21forward_hidden_kernelPKdS0_S0_Pdii --------------------------
	.section	.nv.info._Z21forward_hidden_kernelPKdS0_S0_Pdii,"",@"SHT_CUDA_INFO"
	.sectionflags	@""
	.align	4


	//----- nvinfo : EIATTR_CUDA_API_VERSION
	.align		4
        /*0000*/ 	.byte	0x04, 0x37
        /*0002*/ 	.short	(.L_181 - .L_180)
.L_180:
        /*0004*/ 	.word	0x00000082


	//----- nvinfo : EIATTR_KPARAM_INFO
	.align		4
.L_181:
        /*0008*/ 	.byte	0x04, 0x17
        /*000a*/ 	.short	(.L_183 - .L_182)
.L_182:
        /*000c*/ 	.word	0x00000000
        /*0010*/ 	.short	0x0005
        /*0012*/ 	.short	0x0024
        /*0014*/ 	.byte	0x00, 0xf0, 0x11, 0x00


	//----- nvinfo : EIATTR_KPARAM_INFO
	.align		4
.L_183:
        /*0018*/ 	.byte	0x04, 0x17
        /*001a*/ 	.short	(.L_185 - .L_184)
.L_184:
        /*001c*/ 	.word	0x00000000
        /*0020*/ 	.short	0x0004
        /*0022*/ 	.short	0x0020
        /*0024*/ 	.byte	0x00, 0xf0, 0x11, 0x00


	//----- nvinfo : EIATTR_KPARAM_INFO
	.align		4
.L_185:
        /*0028*/ 	.byte	0x04, 0x17
        /*002a*/ 	.short	(.L_187 - .L_186)
.L_186:
        /*002c*/ 	.word	0x00000000
        /*0030*/ 	.short	0x0003
        /*0032*/ 	.short	0x0018
        /*0034*/ 	.byte	0x00, 0xf5, 0x21, 0x00


	//----- nvinfo : EIATTR_KPARAM_INFO
	.align		4
.L_187:
        /*0038*/ 	.byte	0x04, 0x17
        /*003a*/ 	.short	(.L_189 - .L_188)
.L_188:
        /*003c*/ 	.word	0x00000000
        /*0040*/ 	.short	0x0002
        /*0042*/ 	.short	0x0010
        /*0044*/ 	.byte	0x00, 0xf5, 0x21, 0x00


	//----- nvinfo : EIATTR_KPARAM_INFO
	.align		4
.L_189:
        /*0048*/ 	.byte	0x04, 0x17
        /*004a*/ 	.short	(.L_191 - .L_190)
.L_190:
        /*004c*/ 	.word	0x00000000
        /*0050*/ 	.short	0x0001
        /*0052*/ 	.short	0x0008
        /*0054*/ 	.byte	0x00, 0xf5, 0x21, 0x00


	//----- nvinfo : EIATTR_KPARAM_INFO
	.align		4
.L_191:
        /*0058*/ 	.byte	0x04, 0x17
        /*005a*/ 	.short	(.L_193 - .L_192)
.L_192:
        /*005c*/ 	.word	0x00000000
        /*0060*/ 	.short	0x0000
        /*0062*/ 	.short	0x0000
        /*0064*/ 	.byte	0x00, 0xf5, 0x21, 0x00


	//----- nvinfo : EIATTR_SPARSE_MMA_MASK
	.align		4
.L_193:
        /*0068*/ 	.byte	0x03, 0x50
        /*006a*/ 	.short	0x0000


	//----- nvinfo : EIATTR_MAXREG_COUNT
	.align		4
        /*006c*/ 	.byte	0x03, 0x1b
        /*006e*/ 	.short	0x00ff


	//----- nvinfo : EIATTR_MERCURY_ISA_VERSION
	.align		4
        /*0070*/ 	.byte	0x03, 0x5f
        /*0072*/ 	.short	0x0101


	//----- nvinfo : EIATTR_VRC_CTA_INIT_COUNT
	.align		4
        /*0074*/ 	.byte	0x02, 0x4a
	.zero		1
	.zero		1


	//----- nvinfo : EIATTR_EXIT_INSTR_OFFSETS
	.align		4
        /*0078*/ 	.byte	0x04, 0x1c
        /*007a*/ 	.short	(.L_195 - .L_194)


	//   ....[0]....
.L_194:
        /*007c*/ 	.word	0x00000070


	//   ....[1]....
        /*0080*/ 	.word	0x00000cd0


	//----- nvinfo : EIATTR_CBANK_PARAM_SIZE
	.align		4
.L_195:
        /*0084*/ 	.byte	0x03, 0x19
        /*0086*/ 	.short	0x0028


	//----- nvinfo : EIATTR_PARAM_CBANK
	.align		4
        /*0088*/ 	.byte	0x04, 0x0a
        /*008a*/ 	.short	(.L_197 - .L_196)
	.align		4
.L_196:
        /*008c*/ 	.word	index@(.nv.constant0._Z21forward_hidden_kernelPKdS0_S0_Pdii)
        /*0090*/ 	.short	0x0380
        /*0092*/ 	.short	0x0028


	//----- nvinfo : EIATTR_SW_WAR
	.align		4
.L_197:
        /*0094*/ 	.byte	0x04, 0x36
        /*0096*/ 	.short	(.L_199 - .L_198)
.L_198:
        /*0098*/ 	.word	0x00000008
.L_199:


//--------------------- .nv.info._Z13argmax_kernelPKdPii --------------------------
	.section	.nv.info._Z13argmax_kernelPKdPii,"",@"SHT_CUDA_INFO"
	.sectionflags	@""
	.align	4


	//----- nvinfo : EIATTR_CUDA_API_VERSION
	.align		4
        /*0000*/ 	.byte	0x04, 0x37
        /*0002*/ 	.short	(.L_201 - .L_200)
.L_200:
        /*0004*/ 	.word	0x00000082


	//----- nvinfo : EIATTR_KPARAM_INFO
	.align		4
.L_201:
        /*0008*/ 	.byte	0x04, 0x17
        /*000a*/ 	.short	(.L_203 - .L_202)
.L_202:
        /*000c*/ 	.word	0x00000000
        /*0010*/ 	.short	0x0002
        /*0012*/ 	.short	0x0010
        /*0014*/ 	.byte	0x00, 0xf0, 0x11, 0x00


	//----- nvinfo : EIATTR_KPARAM_INFO
	.align		4
.L_203:
        /*0018*/ 	.byte	0x04, 0x17
        /*001a*/ 	.short	(.L_205 - .L_204)
.L_204:
        /*001c*/ 	.word	0x00000000
        /*0020*/ 	.short	0x0001
        /*0022*/ 	.short	0x0008
        /*0024*/ 	.byte	0x00, 0xf5, 0x21, 0x00


	//----- nvinfo : EIATTR_KPARAM_INFO
	.align		4
.L_205:
        /*0028*/ 	.byte	0x04, 0x17
        /*002a*/ 	.short	(.L_207 - .L_206)
.L_206:
        /*002c*/ 	.word	0x00000000
        /*0030*/ 	.short	0x0000
        /*0032*/ 	.short	0x0000
        /*0034*/ 	.byte	0x00, 0xf5, 0x21, 0x00


	//----- nvinfo : EIATTR_SPARSE_MMA_MASK
	.align		4
.L_207:
        /*0038*/ 	.byte	0x03, 0x50
        /*003a*/ 	.short	0x0000


	//----- nvinfo : EIATTR_MAXREG_COUNT
	.align		4
        /*003c*/ 	.byte	0x03, 0x1b
        /*003e*/ 	.short	0x00ff


	//----- nvinfo : EIATTR_NUM_BARRIERS
	.align		4
        /*0040*/ 	.byte	0x02, 0x4c
        /*0042*/ 	.byte	0x01
	.zero		1


	//----- nvinfo : EIATTR_MERCURY_ISA_VERSION
	.align		4
        /*0044*/ 	.byte	0x03, 0x5f
        /*0046*/ 	.short	0x0101


	//----- nvinfo : EIATTR_VRC_CTA_INIT_COUNT
	.align		4
        /*0048*/ 	.byte	0x02, 0x4a
	.zero		1
	.zero		1


	//----- nvinfo : EIATTR_EXIT_INSTR_OFFSETS
	.align		4
        /*004c*/ 	.byte	0x04, 0x1c
        /*004e*/ 	.short	(.L_209 - .L_208)


	//   ....[0]....
.L_208:
        /*0050*/ 	.word	0x000002e0


	//   ....[1]....
        /*0054*/ 	.word	0x00000360


	//----- nvinfo : EIATTR_CRS_STACK_SIZE
	.align		4
.L_209:
        /*0058*/ 	.byte	0x04, 0x1e
        /*005a*/ 	.short	(.L_211 - .L_210)
.L_210:
        /*005c*/ 	.word	0x00000000


	//----- nvinfo : EIATTR_CBANK_PARAM_SIZE
	.align		4
.L_211:
        /*0060*/ 	.byte	0x03, 0x19
        /*0062*/ 	.short	0x0014


	//----- nvinfo : EIATTR_PARAM_CBANK
	.align		4
        /*0064*/ 	.byte	0x04, 0x0a
        /*0066*/ 	.short	(.L_213 - .L_212)
	.align		4
.L_212:
        /*0068*/ 	.word	index@(.nv.constant0._Z13argmax_kernelPKdPii)
        /*006c*/ 	.short	0x0380
        /*006e*/ 	.short	0x0014


	//----- nvinfo : EIATTR_SW_WAR
	.align		4
.L_213:
        /*0070*/ 	.byte	0x04, 0x36
        /*0072*/ 	.short	(.L_215 - .L_214)
.L_214:
        /*0074*/ 	.word	0x00000008
.L_215:


//--------------------- .nv.callgraph             --------------------------
	.section	.nv.callgraph,"",@"SHT_CUDA_CALLGRAPH"
	.align	4
	.sectionentsize	8
	.align		4
        /*0000*/ 	.word	0x00000000
	.align		4
        /*0004*/ 	.word	0xffffffff
	.align		4
        /*0008*/ 	.word	0x00000000
	.align		4
        /*000c*/ 	.word	0xfffffffe
	.align		4
        /*0010*/ 	.word	0x00000000
	.align		4
        /*0014*/ 	.word	0xfffffffd
	.align		4
        /*0018*/ 	.word	0x00000000
	.align		4
        /*001c*/ 	.word	0xfffffffc


//--------------------- .text._Z19copy_weights_kernelPKdS0_S0_S0_PdS1_S1_S1_iii --------------------------
	.section	.text._Z19copy_weights_kernelPKdS0_S0_S0_PdS1_S1_S1_iii,"ax",@progbits
	.align	128
        .global         _Z19copy_weights_kernelPKdS0_S0_S0_PdS1_S1_S1_iii
        .type           _Z19copy_weights_kernelPKdS0_S0_S0_PdS1_S1_S1_iii,@function
        .size           _Z19copy_weights_kernelPKdS0_S0_S0_PdS1_S1_S1_iii,(.L_x_32 - _Z19copy_weights_kernelPKdS0_S0_S0_PdS1_S1_S1_iii)
        .other          _Z19copy_weights_kernelPKdS0_S0_S0_PdS1_S1_S1_iii,@"STO_CUDA_ENTRY STV_DEFAULT"
_Z19copy_weights_kernelPKdS0_S0_S0_PdS1_S1_S1_iii:
.text._Z19copy_weights_kernelPKdS0_S0_S0_PdS1_S1_S1_iii:
[----:B------:R-:W-:Y:S01]  /*0000*/  LDC R1, c[0x0][0x37c] ;  /* 0x0000df00ff017b82 */ /* 0x000fe20000000800 */
[----:B------:R-:W0:Y:S07]  /*0010*/  S2R R3, SR_TID.X ;  /* 0x0000000000037919 */ /* 0x000e2e0000002100 */
[----:B------:R-:W0:Y:S01]  /*0020*/  S2UR UR6, SR_CTAID.X ;  /* 0x00000000000679c3 */ /* 0x000e220000002500 */
[----:B------:R-:W1:Y:S01]  /*0030*/  LDCU.64 UR4, c[0x0][0x3c0] ;  /* 0x00007800ff0477ac */ /* 0x000e620008000a00 */
[----:B------:R-:W2:Y:S06]  /*0040*/  LDCU UR8, c[0x0][0x3c8] ;  /* 0x00007900ff0877ac */ /* 0x000eac0008000800 */
[----:B------:R-:W0:Y:S01]  /*0050*/  LDC R0, c[0x0][0x360] ;  /* 0x0000d800ff007b82 */ /* 0x000e220000000800 */
[----:B-1----:R-:W-:Y:S01]  /*0060*/  UIMAD UR4, UR5, UR4, URZ ;  /* 0x00000004050472a4 */ /* 0x002fe2000f8e02ff */
[----:B0-----:R-:W-:Y:S01]  /*0070*/  IMAD R0, R0, UR6, R3 ;  /* 0x0000000600007c24 */ /* 0x001fe2000f8e0203 */
[----:B------:R-:W0:Y:S04]  /*0080*/  LDCU.64 UR6, c[0x0][0x358] ;  /* 0x00006b00ff0677ac */ /* 0x000e280008000a00 */
[----:B------:R-:W-:-:S13]  /*0090*/  ISETP.GE.AND P1, PT, R0, UR4, PT ;  /* 0x0000000400007c0c */ /* 0x000fda000bf26270 */
[----:B------:R-:W1:Y:S01]  /*00a0*/  @!P1 LDC.64 R2, c[0x0][0x380] ;  /* 0x0000e000ff029b82 */ /* 0x000e620000000a00 */
[----:B------:R-:W-:-:S07]  /*00b0*/  ISETP.GE.AND P0, PT, R0, UR5, PT ;  /* 0x0000000500007c0c */ /* 0x000fce000bf06270 */
[----:B------:R-:W3:Y:S08]  /*00c0*/  @!P1 LDC.64 R4, c[0x0][0x3a0] ;  /* 0x0000e800ff049b82 */ /* 0x000ef00000000a00 */
[----:B------:R-:W4:Y:S01]  /*00d0*/  @!P0 LDC.64 R6, c[0x0][0x388] ;  /* 0x0000e200ff068b82 */ /* 0x000f220000000a00 */
[----:B-1----:R-:W-:-:S07]  /*00e0*/  @!P1 IMAD.WIDE R2, R0, 0x8, R2 ;  /* 0x0000000800029825 */ /* 0x002fce00078e0202 */
[----:B------:R-:W1:Y:S01]  /*00f0*/  @!P0 LDC.64 R8, c[0x0][0x3a8] ;  /* 0x0000ea00ff088b82 */ /* 0x000e620000000a00 */
[----:B0-----:R-:W5:Y:S01]  /*0100*/  @!P1 LDG.E.64 R2, desc[UR6][R2.64] ;  /* 0x0000000602029981 */ /* 0x001f62000c1e1b00 */
[----:B---3--:R-:W-:-:S04]  /*0110*/  @!P1 IMAD.WIDE R4, R0, 0x8, R4 ;  /* 0x0000000800049825 */ /* 0x008fc800078e0204 */
[C---:B----4-:R-:W-:Y:S01]  /*0120*/  @!P0 IMAD.WIDE R6, R0.reuse, 0x8, R6 ;  /* 0x0000000800068825 */ /* 0x050fe200078e0206 */
[----:B-----5:R0:W-:Y:S05]  /*0130*/  @!P1 STG.E.64 desc[UR6][R4.64], R2 ;  /* 0x0000000204009986 */ /* 0x0201ea000c101b06 */
[----:B------:R-:W3:Y:S01]  /*0140*/  @!P0 LDG.E.64 R6, desc[UR6][R6.64] ;  /* 0x0000000606068981 */ /* 0x000ee2000c1e1b00 */
[C---:B-1----:R-:W-:Y:S01]  /*0150*/  @!P0 IMAD.WIDE R8, R0.reuse, 0x8, R8 ;  /* 0x0000000800088825 */ /* 0x042fe200078e0208 */
[----:B--2---:R-:W-:Y:S01]  /*0160*/  UIMAD UR4, UR5, UR8, URZ ;  /* 0x00000008050472a4 */ /* 0x004fe2000f8e02ff */
[----:B------:R-:W-:Y:S01]  /*0170*/  BSSY.RECONVERGENT B0, `(.L_x_0) ;  /* 0x000000b000007945 */ /* 0x000fe20003800200 */
[----:B------:R-:W-:-:S04]  /*0180*/  ISETP.GE.AND P2, PT, R0, UR8, PT ;  /* 0x0000000800007c0c */ /* 0x000fc8000bf46270 */
[----:B------:R-:W-:Y:S01]  /*0190*/  ISETP.GE.AND P1, PT, R0, UR4, PT ;  /* 0x0000000400007c0c */ /* 0x000fe2000bf26270 */
[----:B---3--:R0:W-:-:S12]  /*01a0*/  @!P0 STG.E.64 desc[UR6][R8.64], R6 ;  /* 0x0000000608008986 */ /* 0x0081d8000c101b06 */
[----:B------:R-:W-:Y:S05]  /*01b0*/  @P1 BRA `(.L_x_1) ;  /* 0x0000000000181947 */ /* 0x000fea0003800000 */
[----:B0-----:R-:W0:Y:S08]  /*01c0*/  LDC.64 R2, c[0x0][0x390] ;  /* 0x0000e400ff027b82 */ /* 0x001e300000000a00 */
[----:B------:R-:W1:Y:S01]  /*01d0*/  LDC.64 R4, c[0x0][0x3b0] ;  /* 0x0000ec00ff047b82 */ /* 0x000e620000000a00 */
[----:B0-----:R-:W-:-:S06]  /*01e0*/  IMAD.WIDE R2, R0, 0x8, R2 ;  /* 0x0000000800027825 */ /* 0x001fcc00078e0202 */
[----:B------:R-:W2:Y:S01]  /*01f0*/  LDG.E.64 R2, desc[UR6][R2.64] ;  /* 0x0000000602027981 */ /* 0x000ea2000c1e1b00 */
[----:B-1----:R-:W-:-:S05]  /*0200*/  IMAD.WIDE R4, R0, 0x8, R4 ;  /* 0x0000000800047825 */ /* 0x002fca00078e0204 */
[----:B--2---:R1:W-:Y:S02]  /*0210*/  STG.E.64 desc[UR6][R4.64], R2 ;  /* 0x0000000204007986 */ /* 0x0043e4000c101b06 */
.L_x_1:
[----:B------:R-:W-:Y:S05]  /*0220*/  BSYNC.RECONVERGENT B0 ;  /* 0x0000000000007941 */ /* 0x000fea0003800200 */
.L_x_0:
[----:B------:R-:W-:Y:S05]  /*0230*/  @P2 EXIT ;  /* 0x000000000000294d */ /* 0x000fea0003800000 */
[----:B01----:R-:W0:Y:S08]  /*0240*/  LDC.64 R2, c[0x0][0x398] ;  /* 0x0000e600ff027b82 */ /* 0x003e300000000a00 */
[----:B------:R-:W1:Y:S01]  /*0250*/  LDC.64 R4, c[0x0][0x3b8] ;  /* 0x0000ee00ff047b82 */ /* 0x000e620000000a00 */
[----:B0-----:R-:W-:-:S06]  /*0260*/  IMAD.WIDE R2, R0, 0x8, R2 ;  /* 0x0000000800027825 */ /* 0x001fcc00078e0202 */
[----:B------:R-:W2:Y:S01]  /*0270*/  LDG.E.64 R2, desc[UR6][R2.64] ;  /* 0x0000000602027981 */ /* 0x000ea2000c1e1b00 */
[----:B-1----:R-:W-:-:S05]  /*0280*/  IMAD.WIDE R4, R0, 0x8, R4 ;  /* 0x0000000800047825 */ /* 0x002fca00078e0204 */
[----:B--2---:R-:W-:Y:S01]  /*0290*/  STG.E.64 desc[UR6][R4.64], R2 ;  /* 0x0000000204007986 */ /* 0x004fe2000c101b06 */
[----:B------:R-:W-:Y:S05]  /*02a0*/  EXIT ;  /* 0x000000000000794d */ /* 0x000fea0003800000 */
.L_x_2:
[----:B------:R-:W-:-:S00]  /*02b0*/  BRA `(.L_x_2) ;  /* 0xfffffffc00fc7947 */ /* 0x000fc0000383ffff */
[----:B------:R-:W-:-:S00]  /*02c0*/  NOP ;  /* 0x0000000000007918 */ /* 0x000fc00000000000 */
        /* <DEDUP_REMOVED lines=11> */
.L_x_32:


//--------------------- .text._Z16update_W1_kernelPdS_PKdS1_dii --------------------------
	.section	.text._Z16update_W1_kernelPdS_PKdS1_dii,"ax",@progbits
	.align	128
        .global         _Z16update_W1_kernelPdS_PKdS1_dii
        .type           _Z16update_W1_kernelPdS_PKdS1_dii,@function
        .size           _Z16update_W1_kernelPdS_PKdS1_dii,(.L_x_33 - _Z16update_W1_kernelPdS_PKdS1_dii)
        .other          _Z16update_W1_kernelPdS_PKdS1_dii,@"STO_CUDA_ENTRY STV_DEFAULT"
_Z16update_W1_kernelPdS_PKdS1_dii:
.text._Z16update_W1_kernelPdS_PKdS1_dii:
[----:B------:R-:W-:Y:S01]  /*0000*/  LDC R1, c[0x0][0x37c] ;  /* 0x0000df00ff017b82 */ /* 0x000fe20000000800 */
[----:B------:R-:W0:Y:S07]  /*0010*/  S2R R5, SR_TID.X ;  /* 0x0000000000057919 */ /* 0x000e2e0000002100 */
[----:B------:R-:W0:Y:S08]  /*0020*/  S2UR UR4, SR_CTAID.X ;  /* 0x00000000000479c3 */ /* 0x000e300000002500 */
[----:B------:R-:W0:Y:S08]  /*0030*/  LDC R4, c[0x0][0x360] ;  /* 0x0000d800ff047b82 */ /* 0x000e300000000800 */
[----:B------:R-:W1:Y:S01]  /*0040*/  LDC.64 R2, c[0x0][0x3a8] ;  /* 0x0000ea00ff027b82 */ /* 0x000e620000000a00 */
[----:B0-----:R-:W-:-:S02]  /*0050*/  IMAD R4, R4, UR4, R5 ;  /* 0x0000000404047c24 */ /* 0x001fc4000f8e0205 */
[----:B-1----:R-:W-:-:S05]  /*0060*/  IMAD R5, R3, R2, RZ ;  /* 0x0000000203057224 */ /* 0x002fca00078e02ff */
[----:B------:R-:W-:-:S13]  /*0070*/  ISETP.GE.AND P0, PT, R4, R5, PT ;  /* 0x000000050400720c */ /* 0x000fda0003f06270 */
[----:B------:R-:W-:Y:S05]  /*0080*/  @P0 EXIT ;  /* 0x000000000000094d */ /* 0x000fea0003800000 */
[----:B------:R-:W-:Y:S01]  /*0090*/  IABS R5, R3 ;  /* 0x0000000300057213 */ /* 0x000fe20000000000 */
[----:B------:R-:W0:Y:S01]  /*00a0*/  LDC.64 R10, c[0x0][0x380] ;  /* 0x0000e000ff0a7b82 */ /* 0x000e220000000a00 */
[----:B------:R-:W-:Y:S01]  /*00b0*/  IABS R8, R4 ;  /* 0x0000000400087213 */ /* 0x000fe20000000000 */
[----:B------:R-:W1:Y:S01]  /*00c0*/  LDCU.64 UR4, c[0x0][0x358] ;  /* 0x00006b00ff0477ac */ /* 0x000e620008000a00 */
[----:B------:R-:W2:Y:S01]  /*00d0*/  I2F.RP R0, R5 ;  /* 0x0000000500007306 */ /* 0x000ea20000209400 */
[----:B------:R-:W3:Y:S07]  /*00e0*/  LDCU.64 UR6, c[0x0][0x3a0] ;  /* 0x00007400ff0677ac */ /* 0x000eee0008000a00 */
[----:B--2---:R-:W2:Y:S02]  /*00f0*/  MUFU.RCP R0, R0 ;  /* 0x0000000000007308 */ /* 0x004ea40000001000 */
[----:B--2---:R-:W-:-:S06]  /*0100*/  IADD3 R6, PT, PT, R0, 0xffffffe, RZ ;  /* 0x0ffffffe00067810 */ /* 0x004fcc0007ffe0ff */
[----:B------:R2:W4:Y:S02]  /*0110*/  F2I.FTZ.U32.TRUNC.NTZ R7, R6 ;  /* 0x0000000600077305 */ /* 0x000524000021f000 */
[----:B--2---:R-:W-:Y:S02]  /*0120*/  HFMA2 R6, -RZ, RZ, 0, 0 ;  /* 0x00000000ff067431 */ /* 0x004fe400000001ff */
[----:B----4-:R-:W-:-:S04]  /*0130*/  IMAD.MOV R2, RZ, RZ, -R7 ;  /* 0x000000ffff027224 */ /* 0x010fc800078e0a07 */
[----:B------:R-:W-:-:S04]  /*0140*/  IMAD R9, R2, R5, RZ ;  /* 0x0000000502097224 */ /* 0x000fc800078e02ff */
[----:B------:R-:W-:-:S06]  /*0150*/  IMAD.HI.U32 R7, R7, R9, R6 ;  /* 0x0000000907077227 */ /* 0x000fcc00078e0006 */
[----:B------:R-:W-:Y:S02]  /*0160*/  IMAD.HI.U32 R2, R7, R8, RZ ;  /* 0x0000000807027227 */ /* 0x000fe400078e00ff */
[----:B------:R-:W2:Y:S02]  /*0170*/  LDC.64 R6, c[0x0][0x398] ;  /* 0x0000e600ff067b82 */ /* 0x000ea40000000a00 */
[----:B------:R-:W-:-:S04]  /*0180*/  IMAD.MOV R0, RZ, RZ, -R2 ;  /* 0x000000ffff007224 */ /* 0x000fc800078e0a02 */
[C---:B------:R-:W-:Y:S02]  /*0190*/  IMAD R0, R5.reuse, R0, R8 ;  /* 0x0000000005007224 */ /* 0x040fe400078e0208 */
[----:B------:R-:W4:Y:S03]  /*01a0*/  LDC.64 R8, c[0x0][0x390] ;  /* 0x0000e400ff087b82 */ /* 0x000f260000000a00 */
[----:B------:R-:W-:-:S13]  /*01b0*/  ISETP.GT.U32.AND P2, PT, R5, R0, PT ;  /* 0x000000000500720c */ /* 0x000fda0003f44070 */
[-C--:B------:R-:W-:Y:S01]  /*01c0*/  @!P2 IADD3 R0, PT, PT, R0, -R5.reuse, RZ ;  /* 0x800000050000a210 */ /* 0x080fe20007ffe0ff */
[----:B------:R-:W-:Y:S01]  /*01d0*/  @!P2 VIADD R2, R2, 0x1 ;  /* 0x000000010202a836 */ /* 0x000fe20000000000 */
[----:B------:R-:W-:Y:S02]  /*01e0*/  ISETP.NE.AND P2, PT, R3, RZ, PT ;  /* 0x000000ff0300720c */ /* 0x000fe40003f45270 */
[----:B------:R-:W-:Y:S02]  /*01f0*/  ISETP.GE.U32.AND P0, PT, R0, R5, PT ;  /* 0x000000050000720c */ /* 0x000fe40003f06070 */
[----:B------:R-:W-:-:S04]  /*0200*/  LOP3.LUT R0, R4, R3, RZ, 0x3c, !PT ;  /* 0x0000000304007212 */ /* 0x000fc800078e3cff */
[----:B------:R-:W-:-:S07]  /*0210*/  ISETP.GE.AND P1, PT, R0, RZ, PT ;  /* 0x000000ff0000720c */ /* 0x000fce0003f26270 */
[----:B------:R-:W-:-:S05]  /*0220*/  @P0 IADD3 R2, PT, PT, R2, 0x1, RZ ;  /* 0x0000000102020810 */ /* 0x000fca0007ffe0ff */
[----:B------:R-:W-:-:S05]  /*0230*/  IMAD.MOV.U32 R15, RZ, RZ, R2 ;  /* 0x000000ffff0f7224 */ /* 0x000fca00078e0002 */
[----:B------:R-:W-:Y:S02]  /*0240*/  @!P1 IADD3 R15, PT, PT, -R15, RZ, RZ ;  /* 0x000000ff0f0f9210 */ /* 0x000fe40007ffe1ff */
[----:B------:R-:W-:-:S04]  /*0250*/  @!P2 LOP3.LUT R15, RZ, R3, RZ, 0x33, !PT ;  /* 0x00000003ff0fa212 */ /* 0x000fc800078e33ff */
[----:B------:R-:W-:-:S05]  /*0260*/  IADD3 R0, PT, PT, -R15, RZ, RZ ;  /* 0x000000ff0f007210 */ /* 0x000fca0007ffe1ff */
[----:B------:R-:W-:-:S04]  /*0270*/  IMAD R0, R3, R0, R4 ;  /* 0x0000000003007224 */ /* 0x000fc800078e0204 */
[----:B--2---:R-:W-:-:S04]  /*0280*/  IMAD.WIDE R12, R0, 0x8, R6 ;  /* 0x00000008000c7825 */ /* 0x004fc800078e0206 */
[----:B0-----:R-:W-:Y:S01]  /*0290*/  IMAD.WIDE R6, R4, 0x8, R10 ;  /* 0x0000000804067825 */ /* 0x001fe200078e020a */
[----:B-1----:R-:W3:Y:S03]  /*02a0*/  LDG.E.64 R2, desc[UR4][R12.64] ;  /* 0x000000040c027981 */ /* 0x002ee6000c1e1b00 */
[C---:B----4-:R-:W-:Y:S02]  /*02b0*/  IMAD.WIDE R4, R15.reuse, 0x8, R8 ;  /* 0x000000080f047825 */ /* 0x050fe400078e0208 */
[----:B------:R-:W2:Y:S04]  /*02c0*/  LDG.E.64 R8, desc[UR4][R6.64] ;  /* 0x0000000406087981 */ /* 0x000ea8000c1e1b00 */
[----:B------:R-:W2:Y:S01]  /*02d0*/  LDG.E.64 R4, desc[UR4][R4.64] ;  /* 0x0000000404047981 */ /* 0x000ea2000c1e1b00 */
[----:B------:R-:W-:Y:S01]  /*02e0*/  ISETP.NE.AND P0, PT, R15, RZ, PT ;  /* 0x000000ff0f00720c */ /* 0x000fe20003f05270 */
[----:B---3--:R-:W-:-:S08]  /*02f0*/  DMUL R2, R2, UR6 ;  /* 0x0000000602027c28 */ /* 0x008fd00008000000 */
[----:B--2---:R-:W-:-:S07]  /*0300*/  DFMA R2, -R2, R4, R8 ;  /* 0x000000040202722b */ /* 0x004fce0000000108 */
[----:B------:R0:W-:Y:S01]  /*0310*/  STG.E.64 desc[UR4][R6.64], R2 ;  /* 0x0000000206007986 */ /* 0x0001e2000c101b04 */
[----:B------:R-:W-:Y:S05]  /*0320*/  @P0 EXIT ;  /* 0x000000000000094d */ /* 0x000fea0003800000 */
[----:B0-----:R-:W2:Y:S01]  /*0330*/  LDG.E.64 R2, desc[UR4][R12.64] ;  /* 0x000000040c027981 */ /* 0x001ea2000c1e1b00 */
[----:B------:R-:W0:Y:S01]  /*0340*/  LDC.64 R6, c[0x0][0x388] ;  /* 0x0000e200ff067b82 */ /* 0x000e220000000a00 */
[----:B--2---:R-:W-:Y:S01]  /*0350*/  DMUL R4, R2, -UR6 ;  /* 0x8000000602047c28 */ /* 0x004fe20008000000 */
[----:B0-----:R-:W-:-:S06]  /*0360*/  IMAD.WIDE R2, R0, 0x8, R6 ;  /* 0x0000000800027825 */ /* 0x001fcc00078e0206 */
[----:B------:R-:W-:Y:S01]  /*0370*/  REDG.E.ADD.F64.RN.STRONG.GPU desc[UR4][R2.64], R4 ;  /* 0x00000004020079a6 */ /* 0x000fe2000c12ff04 */
[----:B------:R-:W-:Y:S05]  /*0380*/  EXIT ;  /* 0x000000000000794d */ /* 0x000fea0003800000 */
.L_x_3:
        /* <DEDUP_REMOVED lines=15> */
.L_x_33:


//--------------------- .text._Z16update_W2_kernelPdS_PKdS1_dii --------------------------
	.section	.text._Z16update_W2_kernelPdS_PKdS1_dii,"ax",@progbits
	.align	128
        .global         _Z16update_W2_kernelPdS_PKdS1_dii
        .type           _Z16update_W2_kernelPdS_PKdS1_dii,@function
        .size           _Z16update_W2_kernelPdS_PKdS1_dii,(.L_x_34 - _Z16update_W2_kernelPdS_PKdS1_dii)
        .other          _Z16update_W2_kernelPdS_PKdS1_dii,@"STO_CUDA_ENTRY STV_DEFAULT"
_Z16update_W2_kernelPdS_PKdS1_dii:
.text._Z16update_W2_kernelPdS_PKdS1_dii:
        /* <DEDUP_REMOVED lines=57> */
.L_x_4:
        /* <DEDUP_REMOVED lines=15> */
.L_x_34:


//--------------------- .text._Z27compute_hidden_delta_kernelPKdS0_S0_Pdii --------------------------
	.section	.text._Z27compute_hidden_delta_kernelPKdS0_S0_Pdii,"ax",@progbits
	.align	128
        .global         _Z27compute_hidden_delta_kernelPKdS0_S0_Pdii
        .type           _Z27compute_hidden_delta_kernelPKdS0_S0_Pdii,@function
        .size           _Z27compute_hidden_delta_kernelPKdS0_S0_Pdii,(.L_x_35 - _Z27compute_hidden_delta_kernelPKdS0_S0_Pdii)
        .other          _Z27compute_hidden_delta_kernelPKdS0_S0_Pdii,@"STO_CUDA_ENTRY STV_DEFAULT"
_Z27compute_hidden_delta_kernelPKdS0_S0_Pdii:
.text._Z27compute_hidden_delta_kernelPKdS0_S0_Pdii:
[----:B------:R-:W-:Y:S01]  /*0000*/  LDC R1, c[0x0][0x37c] ;  /* 0x0000df00ff017b82 */ /* 0x000fe20000000800 */
[----:B------:R-:W0:Y:S07]  /*0010*/  S2R R3, SR_TID.X ;  /* 0x0000000000037919 */ /* 0x000e2e0000002100 */
[----:B------:R-:W0:Y:S01]  /*0020*/  S2UR UR4, SR_CTAID.X ;  /* 0x00000000000479c3 */ /* 0x000e220000002500 */
[----:B------:R-:W1:Y:S07]  /*0030*/  LDCU UR5, c[0x0][0x3a0] ;  /* 0x00007400ff0577ac */ /* 0x000e6e0008000800 */
[----:B------:R-:W0:Y:S02]  /*0040*/  LDC R0, c[0x0][0x360] ;  /* 0x0000d800ff007b82 */ /* 0x000e240000000800 */
[----:B0-----:R-:W-:-:S05]  /*0050*/  IMAD R0, R0, UR4, R3 ;  /* 0x0000000400007c24 */ /* 0x001fca000f8e0203 */
[----:B-1----:R-:W-:-:S13]  /*0060*/  ISETP.GE.AND P0, PT, R0, UR5, PT ;  /* 0x0000000500007c0c */ /* 0x002fda000bf06270 */
[----:B------:R-:W-:Y:S05]  /*0070*/  @P0 EXIT ;  /* 0x000000000000094d */ /* 0x000fea0003800000 */
[----:B------:R-:W0:Y:S01]  /*0080*/  LDCU UR8, c[0x0][0x3a4] ;  /* 0x00007480ff0877ac */ /* 0x000e220008000800 */
[----:B------:R-:W-:Y:S01]  /*0090*/  CS2R R24, SRZ ;  /* 0x0000000000187805 */ /* 0x000fe2000001ff00 */
[----:B------:R-:W1:Y:S01]  /*00a0*/  LDCU.64 UR12, c[0x0][0x358] ;  /* 0x00006b00ff0c77ac */ /* 0x000e620008000a00 */
[----:B0-----:R-:W-:-:S09]  /*00b0*/  UISETP.GE.AND UP0, UPT, UR8, 0x1, UPT ;  /* 0x000000010800788c */ /* 0x001fd2000bf06270 */
[----:B-1----:R-:W-:Y:S05]  /*00c0*/  BRA.U !UP0, `(.L_x_5) ;  /* 0x0000000908747547 */ /* 0x002fea000b800000 */
[----:B------:R-:W-:Y:S01]  /*00d0*/  UISETP.GE.U32.AND UP1, UPT, UR8, 0x10, UPT ;  /* 0x000000100800788c */ /* 0x000fe2000bf26070 */
[----:B------:R-:W-:Y:S01]  /*00e0*/  HFMA2 R3, -RZ, RZ, 0, 0 ;  /* 0x00000000ff037431 */ /* 0x000fe200000001ff */
[----:B------:R-:W-:Y:S02]  /*00f0*/  ULOP3.LUT UR9, UR8, 0xf, URZ, 0xc0, !UPT ;  /* 0x0000000f08097892 */ /* 0x000fe4000f8ec0ff */
[----:B------:R-:W-:Y:S01]  /*0100*/  IMAD R2, R0, UR8, RZ ;  /* 0x0000000800027c24 */ /* 0x000fe2000f8e02ff */
[----:B------:R-:W-:Y:S01]  /*0110*/  CS2R R24, SRZ ;  /* 0x0000000000187805 */ /* 0x000fe2000001ff00 */
[----:B------:R-:W-:-:S03]  /*0120*/  UISETP.NE.AND UP0, UPT, UR9, URZ, UPT ;  /* 0x000000ff0900728c */ /* 0x000fc6000bf05270 */
[----:B------:R-:W-:Y:S08]  /*0130*/  BRA.U !UP1, `(.L_x_6) ;  /* 0x0000000509207547 */ /* 0x000ff0000b800000 */
[----:B------:R-:W0:Y:S01]  /*0140*/  LDCU.64 UR6, c[0x0][0x388] ;  /* 0x00007100ff0677ac */ /* 0x000e220008000a00 */
[----:B------:R-:W-:Y:S01]  /*0150*/  IMAD.MOV.U32 R26, RZ, RZ, R2 ;  /* 0x000000ffff1a7224 */ /* 0x000fe200078e0002 */
[----:B------:R-:W-:Y:S01]  /*0160*/  CS2R R24, SRZ ;  /* 0x0000000000187805 */ /* 0x000fe2000001ff00 */
[----:B------:R-:W1:Y:S01]  /*0170*/  LDCU.64 UR4, c[0x0][0x390] ;  /* 0x00007200ff0477ac */ /* 0x000e620008000a00 */
[----:B------:R-:W-:-:S04]  /*0180*/  ULOP3.LUT UR10, UR8, 0x7ffffff0, URZ, 0xc0, !UPT ;  /* 0x7ffffff0080a7892 */ /* 0x000fc8000f8ec0ff */
[----:B------:R-:W-:Y:S02]  /*0190*/  UIADD3 UR11, UPT, UPT, -UR10, URZ, URZ ;  /* 0x000000ff0a0b7290 */ /* 0x000fe4000fffe1ff */
[----:B------:R-:W-:Y:S01]  /*01a0*/  MOV R3, UR10 ;  /* 0x0000000a00037c02 */ /* 0x000fe20008000f00 */
[----:B0-----:R-:W-:-:S04]  /*01b0*/  UIADD3 UR6, UP1, UPT, UR6, 0x40, URZ ;  /* 0x0000004006067890 */ /* 0x001fc8000ff3e0ff */
[----:B------:R-:W-:Y:S02]  /*01c0*/  UIADD3.X UR7, UPT, UPT, URZ, UR7, URZ, UP1, !UPT ;  /* 0x00000007ff077290 */ /* 0x000fe40008ffe4ff */
[----:B-1----:R-:W-:Y:S01]  /*01d0*/  UIADD3 UR4, UP2, UPT, UR4, 0x40, URZ ;  /* 0x0000004004047890 */ /* 0x002fe2000ff5e0ff */
[----:B------:R-:W-:-:S03]  /*01e0*/  IMAD.U32 R10, RZ, RZ, UR6 ;  /* 0x00000006ff0a7e24 */ /* 0x000fc6000f8e00ff */
[----:B------:R-:W-:Y:S01]  /*01f0*/  MOV R11, UR7 ;  /* 0x00000007000b7c02 */ /* 0x000fe20008000f00 */
[----:B------:R-:W-:-:S12]  /*0200*/  UIADD3.X UR5, UPT, UPT, URZ, UR5, URZ, UP2, !UPT ;  /* 0x00000005ff057290 */ /* 0x000fd800097fe4ff */
.L_x_7:
[----:B------:R-:W-:Y:S01]  /*0210*/  MOV R5, UR5 ;  /* 0x0000000500057c02 */ /* 0x000fe20008000f00 */
[----:B------:R-:W-:Y:S01]  /*0220*/  IMAD.U32 R4, RZ, RZ, UR4 ;  /* 0x00000004ff047e24 */ /* 0x000fe2000f8e00ff */
[----:B------:R-:W-:Y:S01]  /*0230*/  MOV R7, R11 ;  /* 0x0000000b00077202 */ /* 0x000fe20000000f00 */
[----:B------:R-:W-:Y:S02]  /*0240*/  IMAD.MOV.U32 R6, RZ, RZ, R10 ;  /* 0x000000ffff067224 */ /* 0x000fe400078e000a */
[----:B------:R-:W-:-:S03]  /*0250*/  IMAD.WIDE R4, R26, 0x8, R4 ;  /* 0x000000081a047825 */ /* 0x000fc600078e0204 */
[----:B------:R-:W2:Y:S04]  /*0260*/  LDG.E.64 R22, desc[UR12][R6.64+-0x40] ;  /* 0xffffc00c06167981 */ /* 0x000ea8000c1e1b00 */
[----:B------:R-:W2:Y:S04]  /*0270*/  LDG.E.64 R12, desc[UR12][R4.64+-0x40] ;  /* 0xffffc00c040c7981 */ /* 0x000ea8000c1e1b00 */
[----:B------:R-:W3:Y:S04]  /*0280*/  LDG.E.64 R16, desc[UR12][R6.64+-0x38] ;  /* 0xffffc80c06107981 */ /* 0x000ee8000c1e1b00 */
[----:B------:R-:W3:Y:S04]  /*0290*/  LDG.E.64 R20, desc[UR12][R4.64+-0x38] ;  /* 0xffffc80c04147981 */ /* 0x000ee8000c1e1b00 */
[----:B------:R-:W4:Y:S04]  /*02a0*/  LDG.E.64 R10, desc[UR12][R6.64+-0x30] ;  /* 0xffffd00c060a7981 */ /* 0x000f28000c1e1b00 */
[----:B------:R-:W4:Y:S04]  /*02b0*/  LDG.E.64 R14, desc[UR12][R4.64+-0x30] ;  /* 0xffffd00c040e7981 */ /* 0x000f28000c1e1b00 */
[----:B------:R-:W5:Y:S04]  /*02c0*/  LDG.E.64 R8, desc[UR12][R6.64+-0x28] ;  /* 0xffffd80c06087981 */ /* 0x000f68000c1e1b00 */
[----:B------:R-:W5:Y:S01]  /*02d0*/  LDG.E.64 R18, desc[UR12][R4.64+-0x28] ;  /* 0xffffd80c04127981 */ /* 0x000f62000c1e1b00 */
[----:B--2---:R-:W-:-:S03]  /*02e0*/  DFMA R22, R22, R12, R24 ;  /* 0x0000000c1616722b */ /* 0x004fc60000000018 */
[----:B------:R-:W2:Y:S04]  /*02f0*/  LDG.E.64 R12, desc[UR12][R6.64+-0x20] ;  /* 0xffffe00c060c7981 */ /* 0x000ea8000c1e1b00 */
[----:B------:R-:W2:Y:S01]  /*0300*/  LDG.E.64 R24, desc[UR12][R4.64+-0x20] ;  /* 0xffffe00c04187981 */ /* 0x000ea2000c1e1b00 */
[----:B---3--:R-:W-:-:S03]  /*0310*/  DFMA R20, R16, R20, R22 ;  /* 0x000000141014722b */ /* 0x008fc60000000016 */
[----:B------:R-:W3:Y:S04]  /*0320*/  LDG.E.64 R16, desc[UR12][R6.64+-0x18] ;  /* 0xffffe80c06107981 */ /* 0x000ee8000c1e1b00 */
[----:B------:R-:W3:Y:S01]  /*0330*/  LDG.E.64 R22, desc[UR12][R4.64+-0x18] ;  /* 0xffffe80c04167981 */ /* 0x000ee2000c1e1b00 */
[----:B----4-:R-:W-:-:S03]  /*0340*/  DFMA R14, R10, R14, R20 ;  /* 0x0000000e0a0e722b */ /* 0x010fc60000000014 */
[----:B------:R-:W4:Y:S04]  /*0350*/  LDG.E.64 R20, desc[UR12][R6.64+-0x10] ;  /* 0xfffff00c06147981 */ /* 0x000f28000c1e1b00 */
[----:B------:R-:W4:Y:S01]  /*0360*/  LDG.E.64 R10, desc[UR12][R4.64+-0x10] ;  /* 0xfffff00c040a7981 */ /* 0x000f22000c1e1b00 */
[----:B-----5:R-:W-:-:S03]  /*0370*/  DFMA R18, R8, R18, R14 ;  /* 0x000000120812722b */ /* 0x020fc6000000000e */
        /* <DEDUP_REMOVED lines=26> */
[----:B------:R-:W-:Y:S01]  /*0520*/  UIADD3 UR11, UPT, UPT, UR11, 0x10, URZ ;  /* 0x000000100b0b7890 */ /* 0x000fe2000fffe0ff */
[----:B------:R-:W-:-:S03]  /*0530*/  IADD3 R26, PT, PT, R26, 0x10, RZ ;  /* 0x000000101a1a7810 */ /* 0x000fc60007ffe0ff */
[----:B------:R-:W-:Y:S01]  /*0540*/  UISETP.NE.AND UP1, UPT, UR11, URZ, UPT ;  /* 0x000000ff0b00728c */ /* 0x000fe2000bf25270 */
[----:B--2---:R-:W-:-:S08]  /*0550*/  DFMA R10, R12, R14, R10 ;  /* 0x0000000e0c0a722b */ /* 0x004fd0000000000a */
[----:B---3--:R-:W-:-:S08]  /*0560*/  DFMA R10, R16, R18, R10 ;  /* 0x00000012100a722b */ /* 0x008fd0000000000a */
[----:B----4-:R-:W-:Y:S01]  /*0570*/  DFMA R24, R22, R24, R10 ;  /* 0x000000181618722b */ /* 0x010fe2000000000a */
[----:B------:R-:W-:-:S05]  /*0580*/  IADD3 R10, P0, PT, R6, 0x80, RZ ;  /* 0x00000080060a7810 */ /* 0x000fca0007f1e0ff */
[----:B------:R-:W-:Y:S02]  /*0590*/  IMAD.X R11, RZ, RZ, R7, P0 ;  /* 0x000000ffff0b7224 */ /* 0x000fe400000e0607 */
[----:B-----5:R-:W-:Y:S01]  /*05a0*/  DFMA R24, R8, R20, R24 ;  /* 0x000000140818722b */ /* 0x020fe20000000018 */
[----:B------:R-:W-:Y:S10]  /*05b0*/  BRA.U UP1, `(.L_x_7) ;  /* 0xfffffffd01147547 */ /* 0x000ff4000b83ffff */
.L_x_6:
[----:B------:R-:W-:Y:S05]  /*05c0*/  BRA.U !UP0, `(.L_x_5) ;  /* 0x0000000508347547 */ /* 0x000fea000b800000 */
[----:B------:R-:W-:Y:S02]  /*05d0*/  UISETP.GE.U32.AND UP0, UPT, UR9, 0x8, UPT ;  /* 0x000000080900788c */ /* 0x000fe4000bf06070 */
[----:B------:R-:W-:-:S04]  /*05e0*/  ULOP3.LUT UR5, UR8, 0x7, URZ, 0xc0, !UPT ;  /* 0x0000000708057892 */ /* 0x000fc8000f8ec0ff */
[----:B------:R-:W-:-:S03]  /*05f0*/  UISETP.NE.AND UP1, UPT, UR5, URZ, UPT ;  /* 0x000000ff0500728c */ /* 0x000fc6000bf25270 */
[----:B------:R-:W-:Y:S08]  /*0600*/  BRA.U !UP0, `(.L_x_8) ;  /* 0x0000000108787547 */ /* 0x000ff0000b800000 */
[----:B------:R-:W0:Y:S01]  /*0610*/  LDC.64 R6, c[0x0][0x390] ;  /* 0x0000e400ff067b82 */ /* 0x000e220000000a00 */
[----:B------:R-:W-:-:S07]  /*0620*/  IMAD.IADD R9, R2, 0x1, R3 ;  /* 0x0000000102097824 */ /* 0x000fce00078e0203 */
[----:B------:R-:W1:Y:S01]  /*0630*/  LDC.64 R4, c[0x0][0x388] ;  /* 0x0000e200ff047b82 */ /* 0x000e620000000a00 */
[----:B0-----:R-:W-:-:S05]  /*0640*/  IMAD.WIDE R6, R9, 0x8, R6 ;  /* 0x0000000809067825 */ /* 0x001fca00078e0206 */
[----:B------:R-:W2:Y:S01]  /*0650*/  LDG.E.64 R14, desc[UR12][R6.64] ;  /* 0x0000000c060e7981 */ /* 0x000ea2000c1e1b00 */
[----:B-1----:R-:W-:-:S03]  /*0660*/  IMAD.WIDE.U32 R4, R3, 0x8, R4 ;  /* 0x0000000803047825 */ /* 0x002fc600078e0004 */
[----:B------:R-:W3:Y:S04]  /*0670*/  LDG.E.64 R16, desc[UR12][R6.64+0x8] ;  /* 0x0000080c06107981 */ /* 0x000ee8000c1e1b00 */
[----:B------:R-:W2:Y:S04]  /*0680*/  LDG.E.64 R12, desc[UR12][R4.64] ;  /* 0x0000000c040c7981 */ /* 0x000ea8000c1e1b00 */
[----:B------:R-:W3:Y:S04]  /*0690*/  LDG.E.64 R18, desc[UR12][R4.64+0x8] ;  /* 0x0000080c04127981 */ /* 0x000ee8000c1e1b00 */
[----:B------:R-:W4:Y:S04]  /*06a0*/  LDG.E.64 R20, desc[UR12][R6.64+0x10] ;  /* 0x0000100c06147981 */ /* 0x000f28000c1e1b00 */
[----:B------:R-:W4:Y:S04]  /*06b0*/  LDG.E.64 R22, desc[UR12][R4.64+0x10] ;  /* 0x0000100c04167981 */ /* 0x000f28000c1e1b00 */
[----:B------:R-:W5:Y:S04]  /*06c0*/  LDG.E.64 R10, desc[UR12][R6.64+0x18] ;  /* 0x0000180c060a7981 */ /* 0x000f68000c1e1b00 */
[----:B------:R-:W5:Y:S04]  /*06d0*/  LDG.E.64 R8, desc[UR12][R4.64+0x18] ;  /* 0x0000180c04087981 */ /* 0x000f68000c1e1b00 */
        /* <DEDUP_REMOVED lines=11> */
[----:B-----5:R-:W-:Y:S01]  /*0790*/  DFMA R8, R8, R10, R20 ;  /* 0x0000000a0808722b */ /* 0x020fe20000000014 */
[----:B------:R-:W-:-:S07]  /*07a0*/  IADD3 R3, PT, PT, R3, 0x8, RZ ;  /* 0x0000000803037810 */ /* 0x000fce0007ffe0ff */
[----:B--2---:R-:W-:-:S08]  /*07b0*/  DFMA R8, R14, R12, R8 ;  /* 0x0000000c0e08722b */ /* 0x004fd00000000008 */
[----:B---3--:R-:W-:-:S08]  /*07c0*/  DFMA R8, R18, R16, R8 ;  /* 0x000000101208722b */ /* 0x008fd00000000008 */
[----:B----4-:R-:W-:-:S08]  /*07d0*/  DFMA R24, R22, R24, R8 ;  /* 0x000000181618722b */ /* 0x010fd00000000008 */
[----:B------:R-:W-:-:S11]  /*07e0*/  DFMA R24, R28, R26, R24 ;  /* 0x0000001a1c18722b */ /* 0x000fd60000000018 */
.L_x_8:
[----:B------:R-:W-:Y:S05]  /*07f0*/  BRA.U !UP1, `(.L_x_5) ;  /* 0x0000000109a87547 */ /* 0x000fea000b800000 */
[----:B------:R-:W-:Y:S02]  /*0800*/  UISETP.GE.U32.AND UP0, UPT, UR5, 0x4, UPT ;  /* 0x000000040500788c */ /* 0x000fe4000bf06070 */
[----:B------:R-:W-:-:S04]  /*0810*/  ULOP3.LUT UR4, UR8, 0x3, URZ, 0xc0, !UPT ;  /* 0x0000000308047892 */ /* 0x000fc8000f8ec0ff */
[----:B------:R-:W-:-:S03]  /*0820*/  UISETP.NE.AND UP1, UPT, UR4, URZ, UPT ;  /* 0x000000ff0400728c */ /* 0x000fc6000bf25270 */
[----:B------:R-:W-:Y:S08]  /*0830*/  BRA.U !UP0, `(.L_x_9) ;  /* 0x0000000108487547 */ /* 0x000ff0000b800000 */
[----:B------:R-:W0:Y:S01]  /*0840*/  LDC.64 R6, c[0x0][0x390] ;  /* 0x0000e400ff067b82 */ /* 0x000e220000000a00 */
[----:B------:R-:W-:-:S07]  /*0850*/  IADD3 R21, PT, PT, R2, R3, RZ ;  /* 0x0000000302157210 */ /* 0x000fce0007ffe0ff */
        /* <DEDUP_REMOVED lines=10> */
[----:B------:R-:W5:Y:S01]  /*0900*/  LDG.E.64 R14, desc[UR12][R16.64+0x18] ;  /* 0x0000180c100e7981 */ /* 0x000f62000c1e1b00 */
[----:B------:R-:W-:Y:S01]  /*0910*/  VIADD R3, R3, 0x4 ;  /* 0x0000000403037836 */ /* 0x000fe20000000000 */
[----:B--2---:R-:W-:-:S08]  /*0920*/  DFMA R18, R18, R22, R24 ;  /* 0x000000161212722b */ /* 0x004fd00000000018 */
[----:B---3--:R-:W-:-:S08]  /*0930*/  DFMA R8, R8, R10, R18 ;  /* 0x0000000a0808722b */ /* 0x008fd00000000012 */
[----:B----4-:R-:W-:-:S08]  /*0940*/  DFMA R4, R4, R6, R8 ;  /* 0x000000060404722b */ /* 0x010fd00000000008 */
[----:B-----5:R-:W-:-:S11]  /*0950*/  DFMA R24, R14, R12, R4 ;  /* 0x0000000c0e18722b */ /* 0x020fd60000000004 */
.L_x_9:
[----:B------:R-:W-:Y:S05]  /*0960*/  BRA.U !UP1, `(.L_x_5) ;  /* 0x00000001094c7547 */ /* 0x000fea000b800000 */
[----:B------:R-:W0:Y:S01]  /*0970*/  LDC.64 R4, c[0x0][0x388] ;  /* 0x0000e200ff047b82 */ /* 0x000e220000000a00 */
[----:B------:R-:W-:Y:S01]  /*0980*/  IADD3 R9, PT, PT, R2, R3, RZ ;  /* 0x0000000302097210 */ /* 0x000fe20007ffe0ff */
[----:B------:R-:W-:-:S06]  /*0990*/  UIADD3 UR4, UPT, UPT, -UR4, URZ, URZ ;  /* 0x000000ff04047290 */ /* 0x000fcc000fffe1ff */
[----:B------:R-:W1:Y:S01]  /*09a0*/  LDC.64 R6, c[0x0][0x390] ;  /* 0x0000e400ff067b82 */ /* 0x000e620000000a00 */
[----:B0-----:R-:W-:-:S04]  /*09b0*/  IMAD.WIDE.U32 R4, R3, 0x8, R4 ;  /* 0x0000000803047825 */ /* 0x001fc800078e0004 */
[----:B------:R-:W-:Y:S01]  /*09c0*/  IMAD.MOV.U32 R11, RZ, RZ, R5 ;  /* 0x000000ffff0b7224 */ /* 0x000fe200078e0005 */
[----:B------:R-:W-:-:S07]  /*09d0*/  MOV R8, R4 ;  /* 0x0000000400087202 */ /* 0x000fce0000000f00 */
.L_x_10:
[----:B-1----:R-:W-:Y:S01]  /*09e0*/  IMAD.WIDE R2, R9, 0x8, R6 ;  /* 0x0000000809027825 */ /* 0x002fe200078e0206 */
[----:B------:R-:W-:Y:S02]  /*09f0*/  MOV R4, R8 ;  /* 0x0000000800047202 */ /* 0x000fe40000000f00 */
[----:B------:R-:W-:-:S03]  /*0a00*/  MOV R5, R11 ;  /* 0x0000000b00057202 */ /* 0x000fc60000000f00 */
[----:B------:R-:W2:Y:S04]  /*0a10*/  LDG.E.64 R2, desc[UR12][R2.64] ;  /* 0x0000000c02027981 */ /* 0x000ea8000c1e1b00 */
[----:B------:R-:W2:Y:S01]  /*0a20*/  LDG.E.64 R4, desc[UR12][R4.64] ;  /* 0x0000000c04047981 */ /* 0x000ea2000c1e1b00 */
[----:B------:R-:W-:Y:S01]  /*0a30*/  UIADD3 UR4, UPT, UPT, UR4, 0x1, URZ ;  /* 0x0000000104047890 */ /* 0x000fe2000fffe0ff */
[----:B------:R-:W-:Y:S01]  /*0a40*/  IADD3 R8, P0, PT, R8, 0x8, RZ ;  /* 0x0000000808087810 */ /* 0x000fe20007f1e0ff */
[----:B------:R-:W-:Y:S02]  /*0a50*/  VIADD R9, R9, 0x1 ;  /* 0x0000000109097836 */ /* 0x000fe40000000000 */
[----:B------:R-:W-:Y:S01]  /*0a60*/  UISETP.NE.AND UP0, UPT, UR4, URZ, UPT ;  /* 0x000000ff0400728c */ /* 0x000fe2000bf05270 */
[----:B------:R-:W-:Y:S01]  /*0a70*/  IADD3.X R11, PT, PT, RZ, R11, RZ, P0, !PT ;  /* 0x0000000bff0b7210 */ /* 0x000fe200007fe4ff */
[----:B--2---:R-:W-:-:S07]  /*0a80*/  DFMA R24, R4, R2, R24 ;  /* 0x000000020418722b */ /* 0x004fce0000000018 */
[----:B------:R-:W-:Y:S05]  /*0a90*/  BRA.U UP0, `(.L_x_10) ;  /* 0xfffffffd00d07547 */ /* 0x000fea000b83ffff */
.L_x_5:
[----:B------:R-:W0:Y:S08]  /*0aa0*/  LDC.64 R2, c[0x0][0x380] ;  /* 0x0000e000ff027b82 */ /* 0x000e300000000a00 */
[----:B------:R-:W1:Y:S01]  /*0ab0*/  LDC.64 R6, c[0x0][0x398] ;  /* 0x0000e600ff067b82 */ /* 0x000e620000000a00 */
[----:B0-----:R-:W-:-:S06]  /*0ac0*/  IMAD.WIDE R2, R0, 0x8, R2 ;  /* 0x0000000800027825 */ /* 0x001fcc00078e0202 */
[----:B------:R-:W2:Y:S01]  /*0ad0*/  LDG.E.64 R2, desc[UR12][R2.64] ;  /* 0x0000000c02027981 */ /* 0x000ea2000c1e1b00 */
[----:B------:R-:W-:Y:S01]  /*0ae0*/  MOV R4, RZ ;  /* 0x000000ff00047202 */ /* 0x000fe20000000f00 */
[----:B--2---:R-:W-:-:S06]  /*0af0*/  DSETP.GT.AND P0, PT, R2, RZ, PT ;  /* 0x000000ff0200722a */ /* 0x004fcc0003f04000 */
[----:B------:R-:W-:-:S06]  /*0b00*/  FSEL R5, RZ, 1.875, !P0 ;  /* 0x3ff00000ff057808 */ /* 0x000fcc0004000000 */
[----:B------:R-:W-:Y:S01]  /*0b10*/  DMUL R24, R24, R4 ;  /* 0x0000000418187228 */ /* 0x000fe20000000000 */
[----:B-1----:R-:W-:-:S06]  /*0b20*/  IMAD.WIDE R4, R0, 0x8, R6 ;  /* 0x0000000800047825 */ /* 0x002fcc00078e0206 */
[----:B------:R-:W-:Y:S01]  /*0b30*/  STG.E.64 desc[UR12][R4.64], R24 ;  /* 0x0000001804007986 */ /* 0x000fe2000c101b0c */
[----:B------:R-:W-:Y:S05]  /*0b40*/  EXIT ;  /* 0x000000000000794d */ /* 0x000fea0003800000 */
.L_x_11:
        /* <DEDUP_REMOVED lines=11> */
.L_x_35:


//--------------------- .text._Z27compute_output_delta_kernelPKdS0_Pdi --------------------------
	.section	.text._Z27compute_output_delta_kernelPKdS0_Pdi,"ax",@progbits
	.align	128
        .global         _Z27compute_output_delta_kernelPKdS0_Pdi
        .type           _Z27compute_output_delta_kernelPKdS0_Pdi,@function
        .size           _Z27compute_output_delta_kernelPKdS0_Pdi,(.L_x_36 - _Z27compute_output_delta_kernelPKdS0_Pdi)
        .other          _Z27compute_output_delta_kernelPKdS0_Pdi,@"STO_CUDA_ENTRY STV_DEFAULT"
_Z27compute_output_delta_kernelPKdS0_Pdi:
.text._Z27compute_output_delta_kernelPKdS0_Pdi:
        /* <DEDUP_REMOVED lines=8> */
[----:B------:R-:W0:Y:S01]  /*0080*/  LDC.64 R2, c[0x0][0x380] ;  /* 0x0000e000ff027b82 */ /* 0x000e220000000a00 */
[----:B------:R-:W1:Y:S07]  /*0090*/  LDCU.64 UR4, c[0x0][0x358] ;  /* 0x00006b00ff0477ac */ /* 0x000e6e0008000a00 */
[----:B------:R-:W2:Y:S08]  /*00a0*/  LDC.64 R4, c[0x0][0x388] ;  /* 0x0000e200ff047b82 */ /* 0x000eb00000000a00 */
[----:B------:R-:W3:Y:S01]  /*00b0*/  LDC.64 R8, c[0x0][0x390] ;  /* 0x0000e400ff087b82 */ /* 0x000ee20000000a00 */
[----:B0-----:R-:W-:-:S06]  /*00c0*/  IMAD.WIDE R2, R11, 0x8, R2 ;  /* 0x000000080b027825 */ /* 0x001fcc00078e0202 */
[----:B-1----:R-:W4:Y:S01]  /*00d0*/  LDG.E.64 R2, desc[UR4][R2.64] ;  /* 0x0000000402027981 */ /* 0x002f22000c1e1b00 */
[----:B--2---:R-:W-:-:S06]  /*00e0*/  IMAD.WIDE R4, R11, 0x8, R4 ;  /* 0x000000080b047825 */ /* 0x004fcc00078e0204 */
[----:B------:R-:W4:Y:S01]  /*00f0*/  LDG.E.64 R4, desc[UR4][R4.64] ;  /* 0x0000000404047981 */ /* 0x000f22000c1e1b00 */
[----:B---3--:R-:W-:Y:S01]  /*0100*/  IMAD.WIDE R8, R11, 0x8, R8 ;  /* 0x000000080b087825 */ /* 0x008fe200078e0208 */
[----:B----4-:R-:W-:-:S07]  /*0110*/  DADD R6, R2, -R4 ;  /* 0x0000000002067229 */ /* 0x010fce0000000804 */
[----:B------:R-:W-:Y:S01]  /*0120*/  STG.E.64 desc[UR4][R8.64], R6 ;  /* 0x0000000608007986 */ /* 0x000fe2000c101b04 */
[----:B------:R-:W-:Y:S05]  /*0130*/  EXIT ;  /* 0x000000000000794d */ /* 0x000fea0003800000 */
.L_x_12:
        /* <DEDUP_REMOVED lines=12> */
.L_x_36:


//--------------------- .text._Z21forward_output_kernelPKdS0_S0_Pdii --------------------------
	.section	.text._Z21forward_output_kernelPKdS0_S0_Pdii,"ax",@progbits
	.align	128
        .global         _Z21forward_output_kernelPKdS0_S0_Pdii
        .type           _Z21forward_output_kernelPKdS0_S0_Pdii,@function
        .size           _Z21forward_output_kernelPKdS0_S0_Pdii,(.L_x_37 - _Z21forward_output_kernelPKdS0_S0_Pdii)
        .other          _Z21forward_output_kernelPKdS0_S0_Pdii,@"STO_CUDA_ENTRY STV_DEFAULT"
_Z21forward_output_kernelPKdS0_S0_Pdii:
.text._Z21forward_output_kernelPKdS0_S0_Pdii:
[----:B------:R-:W-:Y:S01]  /*0000*/  LDC R1, c[0x0][0x37c] ;  /* 0x0000df00ff017b82 */ /* 0x000fe20000000800 */
[----:B------:R-:W0:Y:S07]  /*0010*/  S2R R2, SR_TID.X ;  /* 0x0000000000027919 */ /* 0x000e2e0000002100 */
[----:B------:R-:W0:Y:S08]  /*0020*/  S2UR UR4, SR_CTAID.X ;  /* 0x00000000000479c3 */ /* 0x000e300000002500 */
[----:B------:R-:W0:Y:S08]  /*0030*/  LDC R3, c[0x0][0x360] ;  /* 0x0000d800ff037b82 */ /* 0x000e300000000800 */
[----:B------:R-:W1:Y:S01]  /*0040*/  LDC R0, c[0x0][0x3a4] ;  /* 0x0000e900ff007b82 */ /* 0x000e620000000800 */
[----:B0-----:R-:W-:-:S05]  /*0050*/  IMAD R3, R3, UR4, R2 ;  /* 0x0000000403037c24 */ /* 0x001fca000f8e0202 */
[----:B-1----:R-:W-:-:S13]  /*0060*/  ISETP.GE.AND P0, PT, R3, R0, PT ;  /* 0x000000000300720c */ /* 0x002fda0003f06270 */
        /* <DEDUP_REMOVED lines=8> */
[----:B------:R-:W-:Y:S01]  /*00f0*/  ULOP3.LUT UR7, UR6, 0xf, URZ, 0xc0, !UPT ;  /* 0x0000000f06077892 */ /* 0x000fe2000f8ec0ff */
[----:B------:R-:W-:-:S03]  /*0100*/  CS2R R20, SRZ ;  /* 0x0000000000147805 */ /* 0x000fc6000001ff00 */
[----:B------:R-:W-:-:S03]  /*0110*/  UISETP.NE.AND UP0, UPT, UR7, URZ, UPT ;  /* 0x000000ff0700728c */ /* 0x000fc6000bf05270 */
[----:B------:R-:W-:Y:S08]  /*0120*/  BRA.U !UP1, `(.L_x_14) ;  /* 0x00000005094c7547 */ /* 0x000ff0000b800000 */
[----:B------:R-:W0:Y:S01]  /*0130*/  LDCU.64 UR4, c[0x0][0x380] ;  /* 0x00007000ff0477ac */ /* 0x000e220008000a00 */
[----:B------:R-:W-:Y:S02]  /*0140*/  MOV R27, R3 ;  /* 0x00000003001b7202 */ /* 0x000fe40000000f00 */
[----:B------:R-:W-:Y:S01]  /*0150*/  CS2R R20, SRZ ;  /* 0x0000000000147805 */ /* 0x000fe2000001ff00 */
[----:B------:R-:W-:-:S04]  /*0160*/  ULOP3.LUT UR8, UR6, 0x7ffffff0, URZ, 0xc0, !UPT ;  /* 0x7ffffff006087892 */ /* 0x000fc8000f8ec0ff */
[----:B------:R-:W-:Y:S02]  /*0170*/  UIADD3 UR9, UPT, UPT, -UR8, URZ, URZ ;  /* 0x000000ff08097290 */ /* 0x000fe4000fffe1ff */
[----:B------:R-:W-:Y:S01]  /*0180*/  MOV R2, UR8 ;  /* 0x0000000800027c02 */ /* 0x000fe20008000f00 */
[----:B0-----:R-:W-:-:S04]  /*0190*/  UIADD3 UR4, UP1, UPT, UR4, 0x40, URZ ;  /* 0x0000004004047890 */ /* 0x001fc8000ff3e0ff */
[----:B------:R-:W-:Y:S02]  /*01a0*/  UIADD3.X UR5, UPT, UPT, URZ, UR5, URZ, UP1, !UPT ;  /* 0x00000005ff057290 */ /* 0x000fe40008ffe4ff */
[----:B------:R-:W-:-:S04]  /*01b0*/  MOV R8, UR4 ;  /* 0x0000000400087c02 */ /* 0x000fc80008000f00 */
[----:B------:R-:W-:-:S07]  /*01c0*/  MOV R9, UR5 ;  /* 0x0000000500097c02 */ /* 0x000fce0008000f00 */
.L_x_15:
[----:B------:R-:W0:Y:S01]  /*01d0*/  LDC.64 R28, c[0x0][0x388] ;  /* 0x0000e200ff1c7b82 */ /* 0x000e220000000a00 */
[----:B------:R-:W-:Y:S02]  /*01e0*/  MOV R4, R8 ;  /* 0x0000000800047202 */ /* 0x000fe40000000f00 */
[----:B------:R-:W-:-:S05]  /*01f0*/  MOV R5, R9 ;  /* 0x0000000900057202 */ /* 0x000fca0000000f00 */
[----:B------:R-:W2:Y:S04]  /*0200*/  LDG.E.64 R6, desc[UR10][R4.64+-0x40] ;  /* 0xffffc00a04067981 */ /* 0x000ea8000c1e1b00 */
[----:B------:R-:W3:Y:S04]  /*0210*/  LDG.E.64 R12, desc[UR10][R4.64+-0x38] ;  /* 0xffffc80a040c7981 */ /* 0x000ee8000c1e1b00 */
[----:B------:R-:W4:Y:S04]  /*0220*/  LDG.E.64 R14, desc[UR10][R4.64+-0x30] ;  /* 0xffffd00a040e7981 */ /* 0x000f28000c1e1b00 */
[----:B------:R-:W5:Y:S01]  /*0230*/  LDG.E.64 R24, desc[UR10][R4.64+-0x28] ;  /* 0xffffd80a04187981 */ /* 0x000f62000c1e1b00 */
[----:B0-----:R-:W-:-:S05]  /*0240*/  IMAD.WIDE R28, R27, 0x8, R28 ;  /* 0x000000081b1c7825 */ /* 0x001fca00078e021c */
[----:B------:R0:W2:Y:S02]  /*0250*/  LDG.E.64 R8, desc[UR10][R28.64] ;  /* 0x0000000a1c087981 */ /* 0x0000a4000c1e1b00 */
[----:B0-----:R-:W-:-:S05]  /*0260*/  IMAD.WIDE R28, R0, 0x8, R28 ;  /* 0x00000008001c7825 */ /* 0x001fca00078e021c */
[----:B------:R-:W3:Y:S01]  /*0270*/  LDG.E.64 R18, desc[UR10][R28.64] ;  /* 0x0000000a1c127981 */ /* 0x000ee2000c1e1b00 */
[----:B------:R-:W-:-:S05]  /*0280*/  IMAD.WIDE R22, R0, 0x8, R28 ;  /* 0x0000000800167825 */ /* 0x000fca00078e021c */
[----:B------:R0:W4:Y:S02]  /*0290*/  LDG.E.64 R16, desc[UR10][R22.64] ;  /* 0x0000000a16107981 */ /* 0x000124000c1e1b00 */
[----:B0-----:R-:W-:-:S05]  /*02a0*/  IMAD.WIDE R22, R0, 0x8, R22 ;  /* 0x0000000800167825 */ /* 0x001fca00078e0216 */
[----:B------:R-:W5:Y:S01]  /*02b0*/  LDG.E.64 R10, desc[UR10][R22.64] ;  /* 0x0000000a160a7981 */ /* 0x000f62000c1e1b00 */
[----:B--2---:R-:W-:Y:S01]  /*02c0*/  DFMA R8, R6, R8, R20 ;  /* 0x000000080608722b */ /* 0x004fe20000000014 */
[C---:B------:R-:W-:Y:S02]  /*02d0*/  IMAD.WIDE R6, R0.reuse, 0x8, R22 ;  /* 0x0000000800067825 */ /* 0x040fe400078e0216 */
[----:B------:R-:W2:Y:S02]  /*02e0*/  LDG.E.64 R20, desc[UR10][R4.64+-0x18] ;  /* 0xffffe80a04147981 */ /* 0x000ea4000c1e1b00 */
[----:B------:R-:W-:-:S03]  /*02f0*/  IMAD.WIDE R28, R0, 0x8, R6 ;  /* 0x00000008001c7825 */ /* 0x000fc600078e0206 */
[----:B---3--:R-:W-:Y:S01]  /*0300*/  DFMA R12, R12, R18, R8 ;  /* 0x000000120c0c722b */ /* 0x008fe20000000008 */
[----:B------:R-:W3:Y:S04]  /*0310*/  LDG.E.64 R18, desc[UR10][R4.64+-0x20] ;  /* 0xffffe00a04127981 */ /* 0x000ee8000c1e1b00 */
[----:B------:R-:W3:Y:S03]  /*0320*/  LDG.E.64 R8, desc[UR10][R6.64] ;  /* 0x0000000a06087981 */ /* 0x000ee6000c1e1b00 */
[----:B----4-:R-:W-:Y:S01]  /*0330*/  DFMA R12, R14, R16, R12 ;  /* 0x000000100e0c722b */ /* 0x010fe2000000000c */
[----:B------:R-:W4:Y:S04]  /*0340*/  LDG.E.64 R14, desc[UR10][R4.64+-0x8] ;  /* 0xfffff80a040e7981 */ /* 0x000f28000c1e1b00 */
[----:B------:R0:W2:Y:S03]  /*0350*/  LDG.E.64 R6, desc[UR10][R28.64] ;  /* 0x0000000a1c067981 */ /* 0x0000a6000c1e1b00 */
[----:B-----5:R-:W-:Y:S01]  /*0360*/  DFMA R24, R24, R10, R12 ;  /* 0x0000000a1818722b */ /* 0x020fe2000000000c */
[----:B------:R-:W5:Y:S01]  /*0370*/  LDG.E.64 R10, desc[UR10][R4.64+-0x10] ;  /* 0xfffff00a040a7981 */ /* 0x000f62000c1e1b00 */
[----:B0-----:R-:W-:-:S05]  /*0380*/  IMAD.WIDE R28, R0, 0x8, R28 ;  /* 0x00000008001c7825 */ /* 0x001fca00078e021c */
[----:B------:R0:W5:Y:S01]  /*0390*/  LDG.E.64 R12, desc[UR10][R28.64] ;  /* 0x0000000a1c0c7981 */ /* 0x000162000c1e1b00 */
[----:B------:R-:W-:-:S05]  /*03a0*/  IMAD.WIDE R22, R0, 0x8, R28 ;  /* 0x0000000800167825 */ /* 0x000fca00078e021c */
[----:B------:R-:W4:Y:S01]  /*03b0*/  LDG.E.64 R16, desc[UR10][R22.64] ;  /* 0x0000000a16107981 */ /* 0x000f22000c1e1b00 */
[----:B---3--:R-:W-:Y:S01]  /*03c0*/  DFMA R8, R18, R8, R24 ;  /* 0x000000081208722b */ /* 0x008fe20000000018 */
[C---:B------:R-:W-:Y:S02]  /*03d0*/  IMAD.WIDE R24, R0.reuse, 0x8, R22 ;  /* 0x0000000800187825 */ /* 0x040fe400078e0216 */
[----:B------:R-:W3:Y:S05]  /*03e0*/  LDG.E.64 R22, desc[UR10][R4.64+0x18] ;  /* 0x0000180a04167981 */ /* 0x000eea000c1e1b00 */
[----:B--2---:R-:W-:Y:S01]  /*03f0*/  DFMA R20, R20, R6, R8 ;  /* 0x000000061414722b */ /* 0x004fe20000000008 */
[----:B------:R-:W2:Y:S01]  /*0400*/  LDG.E.64 R6, desc[UR10][R4.64] ;  /* 0x0000000a04067981 */ /* 0x000ea2000c1e1b00 */
[----:B------:R-:W-:-:S03]  /*0410*/  IMAD.WIDE R18, R0, 0x8, R24 ;  /* 0x0000000800127825 */ /* 0x000fc600078e0218 */
[----:B------:R-:W2:Y:S01]  /*0420*/  LDG.E.64 R8, desc[UR10][R24.64] ;  /* 0x0000000a18087981 */ /* 0x000ea2000c1e1b00 */
[C---:B0-----:R-:W-:Y:S02]  /*0430*/  IMAD.WIDE R28, R0.reuse, 0x8, R18 ;  /* 0x00000008001c7825 */ /* 0x041fe400078e0212 */
[----:B-----5:R-:W-:Y:S01]  /*0440*/  DFMA R20, R10, R12, R20 ;  /* 0x0000000c0a14722b */ /* 0x020fe20000000014 */
[----:B------:R-:W5:Y:S04]  /*0450*/  LDG.E.64 R10, desc[UR10][R4.64+0x8] ;  /* 0x0000080a040a7981 */ /* 0x000f68000c1e1b00 */
[----:B------:R-:W5:Y:S03]  /*0460*/  LDG.E.64 R12, desc[UR10][R18.64] ;  /* 0x0000000a120c7981 */ /* 0x000f66000c1e1b00 */
[----:B----4-:R-:W-:Y:S01]  /*0470*/  DFMA R14, R14, R16, R20 ;  /* 0x000000100e0e722b */ /* 0x010fe20000000014 */
[----:B------:R-:W4:Y:S01]  /*0480*/  LDG.E.64 R16, desc[UR10][R4.64+0x10] ;  /* 0x0000100a04107981 */ /* 0x000f22000c1e1b00 */
[----:B------:R-:W-:-:S03]  /*0490*/  IMAD.WIDE R20, R0, 0x8, R28 ;  /* 0x0000000800147825 */ /* 0x000fc600078e021c */
[----:B------:R-:W4:Y:S04]  /*04a0*/  LDG.E.64 R18, desc[UR10][R28.64] ;  /* 0x0000000a1c127981 */ /* 0x000f28000c1e1b00 */
[----:B------:R0:W3:Y:S02]  /*04b0*/  LDG.E.64 R24, desc[UR10][R20.64] ;  /* 0x0000000a14187981 */ /* 0x0000e4000c1e1b00 */
[C---:B0-----:R-:W-:Y:S01]  /*04c0*/  IMAD.WIDE R20, R0.reuse, 0x8, R20 ;  /* 0x0000000800147825 */ /* 0x041fe200078e0214 */
[----:B--2---:R-:W-:Y:S01]  /*04d0*/  DFMA R6, R6, R8, R14 ;  /* 0x000000080606722b */ /* 0x004fe2000000000e */
[----:B------:R-:W2:Y:S02]  /*04e0*/  LDG.E.64 R8, desc[UR10][R4.64+0x20] ;  /* 0x0000200a04087981 */ /* 0x000ea4000c1e1b00 */
[----:B------:R-:W-:-:S05]  /*04f0*/  IMAD.WIDE R14, R0, 0x8, R20 ;  /* 0x00000008000e7825 */ /* 0x000fca00078e0214 */
[----:B-----5:R-:W-:Y:S02]  /*0500*/  DFMA R10, R10, R12, R6 ;  /* 0x0000000c0a0a722b */ /* 0x020fe40000000006 */
[----:B------:R-:W2:Y:S04]  /*0510*/  LDG.E.64 R6, desc[UR10][R20.64] ;  /* 0x0000000a14067981 */ /* 0x000ea8000c1e1b00 */
[----:B------:R0:W5:Y:S02]  /*0520*/  LDG.E.64 R12, desc[UR10][R14.64] ;  /* 0x0000000a0e0c7981 */ /* 0x000164000c1e1b00 */
[----:B----4-:R-:W-:Y:S02]  /*0530*/  DFMA R16, R16, R18, R10 ;  /* 0x000000121010722b */ /* 0x010fe4000000000a */
[----:B------:R-:W5:Y:S01]  /*0540*/  LDG.E.64 R10, desc[UR10][R4.64+0x28] ;  /* 0x0000280a040a7981 */ /* 0x000f62000c1e1b00 */
[----:B0-----:R-:W-:-:S05]  /*0550*/  IMAD.WIDE R14, R0, 0x8, R14 ;  /* 0x00000008000e7825 */ /* 0x001fca00078e020e */
[----:B---3--:R-:W-:Y:S02]  /*0560*/  DFMA R22, R22, R24, R16 ;  /* 0x000000181616722b */ /* 0x008fe40000000010 */
[----:B------:R-:W3:Y:S04]  /*0570*/  LDG.E.64 R16, desc[UR10][R4.64+0x30] ;  /* 0x0000300a04107981 */ /* 0x000ee8000c1e1b00 */
[----:B------:R-:W3:Y:S01]  /*0580*/  LDG.E.64 R18, desc[UR10][R14.64] ;  /* 0x0000000a0e127981 */ /* 0x000ee2000c1e1b00 */
[----:B------:R-:W-:-:S03]  /*0590*/  IMAD.WIDE R28, R0, 0x8, R14 ;  /* 0x00000008001c7825 */ /* 0x000fc600078e020e */
[----:B------:R-:W4:Y:S04]  /*05a0*/  LDG.E.64 R24, desc[UR10][R4.64+0x38] ;  /* 0x0000380a04187981 */ /* 0x000f28000c1e1b00 */
[----:B------:R-:W4:Y:S01]  /*05b0*/  LDG.E.64 R20, desc[UR10][R28.64] ;  /* 0x0000000a1c147981 */ /* 0x000f22000c1e1b00 */
[----:B------:R-:W-:-:S04]  /*05c0*/  UIADD3 UR9, UPT, UPT, UR9, 0x10, URZ ;  /* 0x0000001009097890 */ /* 0x000fc8000fffe0ff */
[----:B------:R-:W-:Y:S01]  /*05d0*/  UISETP.NE.AND UP1, UPT, UR9, URZ, UPT ;  /* 0x000000ff0900728c */ /* 0x000fe2000bf25270 */
[----:B------:R-:W-:Y:S01]  /*05e0*/  LEA R27, R0, R27, 0x4 ;  /* 0x0000001b001b7211 */ /* 0x000fe200078e20ff */
[----:B--2---:R-:W-:-:S08]  /*05f0*/  DFMA R6, R8, R6, R22 ;  /* 0x000000060806722b */ /* 0x004fd00000000016 */
[----:B-----5:R-:W-:Y:S01]  /*0600*/  DFMA R6, R10, R12, R6 ;  /* 0x0000000c0a06722b */ /* 0x020fe20000000006 */
[----:B------:R-:W-:-:S07]  /*0610*/  IADD3 R8, P0, PT, R4, 0x80, RZ ;  /* 0x0000008004087810 */ /* 0x000fce0007f1e0ff */
[----:B---3--:R-:W-:Y:S01]  /*0620*/  DFMA R6, R16, R18, R6 ;  /* 0x000000121006722b */ /* 0x008fe20000000006 */
[----:B------:R-:W-:-:S07]  /*0630*/  IADD3.X R9, PT, PT, RZ, R5, RZ, P0, !PT ;  /* 0x00000005ff097210 */ /* 0x000fce00007fe4ff */
[----:B----4-:R-:W-:Y:S01]  /*0640*/  DFMA R20, R24, R20, R6 ;  /* 0x000000141814722b */ /* 0x010fe20000000006 */
[----:B------:R-:W-:Y:S10]  /*0650*/  BRA.U UP1, `(.L_x_15) ;  /* 0xfffffff901dc7547 */ /* 0x000ff4000b83ffff */
.L_x_14:
[----:B------:R-:W-:Y:S05]  /*0660*/  BRA.U !UP0, `(.L_x_13) ;  /* 0x00000005085c7547 */ /* 0x000fea000b800000 */
[----:B------:R-:W-:Y:S02]  /*0670*/  UISETP.GE.U32.AND UP0, UPT, UR7, 0x8, UPT ;  /* 0x000000080700788c */ /* 0x000fe4000bf06070 */
[----:B------:R-:W-:-:S04]  /*0680*/  ULOP3.LUT UR5, UR6, 0x7, URZ, 0xc0, !UPT ;  /* 0x0000000706057892 */ /* 0x000fc8000f8ec0ff */
[----:B------:R-:W-:-:S03]  /*0690*/  UISETP.NE.AND UP1, UPT, UR5, URZ, UPT ;  /* 0x000000ff0500728c */ /* 0x000fc6000bf25270 */
[----:B------:R-:W-:Y:S08]  /*06a0*/  BRA.U !UP0, `(.L_x_16) ;  /* 0x0000000108947547 */ /* 0x000ff0000b800000 */
[----:B------:R-:W0:Y:S01]  /*06b0*/  LDC.64 R16, c[0x0][0x388] ;  /* 0x0000e200ff107b82 */ /* 0x000e220000000a00 */
[----:B------:R-:W-:-:S07]  /*06c0*/  IMAD R7, R2, R0, R3 ;  /* 0x0000000002077224 */ /* 0x000fce00078e0203 */
[----:B------:R-:W1:Y:S01]  /*06d0*/  LDC.64 R4, c[0x0][0x380] ;  /* 0x0000e000ff047b82 */ /* 0x000e620000000a00 */
[----:B0-----:R-:W-:-:S05]  /*06e0*/  IMAD.WIDE R16, R7, 0x8, R16 ;  /* 0x0000000807107825 */ /* 0x001fca00078e0210 */
[----:B------:R0:W2:Y:S01]  /*06f0*/  LDG.E.64 R24, desc[UR10][R16.64] ;  /* 0x0000000a10187981 */ /* 0x0000a2000c1e1b00 */
[----:B-1----:R-:W-:-:S05]  /*0700*/  IMAD.WIDE.U32 R4, R2, 0x8, R4 ;  /* 0x0000000802047825 */ /* 0x002fca00078e0004 */
[----:B------:R-:W2:Y:S01]  /*0710*/  LDG.E.64 R22, desc[UR10][R4.64] ;  /* 0x0000000a04167981 */ /* 0x000ea2000c1e1b00 */
[----:B------:R-:W-:-:S03]  /*0720*/  IMAD.WIDE R26, R0, 0x8, R16 ;  /* 0x00000008001a7825 */ /* 0x000fc600078e0210 */
[----:B------:R-:W3:Y:S04]  /*0730*/  LDG.E.64 R18, desc[UR10][R4.64+0x8] ;  /* 0x0000080a04127981 */ /* 0x000ee8000c1e1b00 */
[----:B------:R-:W3:Y:S01]  /*0740*/  LDG.E.64 R14, desc[UR10][R26.64] ;  /* 0x0000000a1a0e7981 */ /* 0x000ee2000c1e1b00 */
[----:B------:R-:W-:-:S03]  /*0750*/  IMAD.WIDE R28, R0, 0x8, R26 ;  /* 0x00000008001c7825 */ /* 0x000fc600078e021a */
[----:B------:R-:W4:Y:S04]  /*0760*/  LDG.E.64 R10, desc[UR10][R4.64+0x10] ;  /* 0x0000100a040a7981 */ /* 0x000f28000c1e1b00 */
[----:B------:R-:W4:Y:S01]  /*0770*/  LDG.E.64 R12, desc[UR10][R28.64] ;  /* 0x0000000a1c0c7981 */ /* 0x000f22000c1e1b00 */
[----:B0-----:R-:W-:-:S03]  /*0780*/  IMAD.WIDE R16, R0, 0x8, R28 ;  /* 0x0000000800107825 */ /* 0x001fc600078e021c */
[----:B------:R-:W5:Y:S04]  /*0790*/  LDG.E.64 R6, desc[UR10][R4.64+0x18] ;  /* 0x0000180a04067981 */ /* 0x000f68000c1e1b00 */
[----:B------:R0:W5:Y:S02]  /*07a0*/  LDG.E.64 R8, desc[UR10][R16.64] ;  /* 0x0000000a10087981 */ /* 0x000164000c1e1b00 */
[----:B0-----:R-:W-:-:S04]  /*07b0*/  IMAD.WIDE R16, R0, 0x8, R16 ;  /* 0x0000000800107825 */ /* 0x001fc800078e0210 */
[----:B------:R-:W-:-:S04]  /*07c0*/  IMAD.WIDE R26, R0, 0x8, R16 ;  /* 0x00000008001a7825 */ /* 0x000fc800078e0210 */
[C---:B------:R-:W-:Y:S01]  /*07d0*/  IMAD.WIDE R28, R0.reuse, 0x8, R26 ;  /* 0x00000008001c7825 */ /* 0x040fe200078e021a */
[----:B--2---:R-:W-:Y:S01]  /*07e0*/  DFMA R24, R22, R24, R20 ;  /* 0x000000181618722b */ /* 0x004fe20000000014 */
[----:B------:R-:W2:Y:S04]  /*07f0*/  LDG.E.64 R20, desc[UR10][R4.64+0x20] ;  /* 0x0000200a04147981 */ /* 0x000ea8000c1e1b00 */
[----:B------:R-:W2:Y:S03]  /*0800*/  LDG.E.64 R22, desc[UR10][R16.64] ;  /* 0x0000000a10167981 */ /* 0x000ea6000c1e1b00 */
[----:B---3--:R-:W-:Y:S01]  /*0810*/  DFMA R24, R18, R14, R24 ;  /* 0x0000000e1218722b */ /* 0x008fe20000000018 */
[----:B------:R-:W3:Y:S04]  /*0820*/  LDG.E.64 R14, desc[UR10][R4.64+0x28] ;  /* 0x0000280a040e7981 */ /* 0x000ee8000c1e1b00 */
[----:B------:R-:W3:Y:S03]  /*0830*/  LDG.E.64 R18, desc[UR10][R26.64] ;  /* 0x0000000a1a127981 */ /* 0x000ee6000c1e1b00 */
[----:B----4-:R-:W-:Y:S01]  /*0840*/  DFMA R10, R10, R12, R24 ;  /* 0x0000000c0a0a722b */ /* 0x010fe20000000018 */
[----:B------:R-:W4:Y:S04]  /*0850*/  LDG.E.64 R12, desc[UR10][R4.64+0x30] ;  /* 0x0000300a040c7981 */ /* 0x000f28000c1e1b00 */
[----:B------:R0:W4:Y:S04]  /*0860*/  LDG.E.64 R24, desc[UR10][R28.64] ;  /* 0x0000000a1c187981 */ /* 0x000128000c1e1b00 */
[----:B------:R-:W4:Y:S01]  /*0870*/  LDG.E.64 R16, desc[UR10][R4.64+0x38] ;  /* 0x0000380a04107981 */ /* 0x000f22000c1e1b00 */
[----:B0-----:R-:W-:-:S06]  /*0880*/  IMAD.WIDE R28, R0, 0x8, R28 ;  /* 0x00000008001c7825 */ /* 0x001fcc00078e021c */
[----:B------:R-:W4:Y:S01]  /*0890*/  LDG.E.64 R28, desc[UR10][R28.64] ;  /* 0x0000000a1c1c7981 */ /* 0x000f22000c1e1b00 */
[----:B-----5:R-:W-:Y:S01]  /*08a0*/  DFMA R6, R6, R8, R10 ;  /* 0x000000080606722b */ /* 0x020fe2000000000a */
[----:B------:R-:W-:-:S07]  /*08b0*/  IADD3 R2, PT, PT, R2, 0x8, RZ ;  /* 0x0000000802027810 */ /* 0x000fce0007ffe0ff */
[----:B--2---:R-:W-:-:S08]  /*08c0*/  DFMA R6, R20, R22, R6 ;  /* 0x000000161406722b */ /* 0x004fd00000000006 */
[----:B---3--:R-:W-:-:S08]  /*08d0*/  DFMA R6, R14, R18, R6 ;  /* 0x000000120e06722b */ /* 0x008fd00000000006 */
[----:B----4-:R-:W-:-:S08]  /*08e0*/  DFMA R6, R12, R24, R6 ;  /* 0x000000180c06722b */ /* 0x010fd00000000006 */
[----:B------:R-:W-:-:S11]  /*08f0*/  DFMA R20, R16, R28, R6 ;  /* 0x0000001c1014722b */ /* 0x000fd60000000006 */
.L_x_16:
        /* <DEDUP_REMOVED lines=9> */
[----:B------:R-:W2:Y:S01]  /*0990*/  LDG.E.64 R4, desc[UR10][R24.64] ;  /* 0x0000000a18047981 */ /* 0x000ea2000c1e1b00 */
        /* <DEDUP_REMOVED lines=8> */
[----:B------:R-:W-:-:S03]  /*0a20*/  IMAD.WIDE R18, R0, 0x8, R28 ;  /* 0x0000000800127825 */ /* 0x000fc600078e021c */
[----:B------:R-:W5:Y:S04]  /*0a30*/  LDG.E.64 R16, desc[UR10][R22.64+0x18] ;  /* 0x0000180a16107981 */ /* 0x000f68000c1e1b00 */
[----:B------:R-:W5:Y:S01]  /*0a40*/  LDG.E.64 R18, desc[UR10][R18.64] ;  /* 0x0000000a12127981 */ /* 0x000f62000c1e1b00 */
[----:B------:R-:W-:Y:S01]  /*0a50*/  IADD3 R2, PT, PT, R2, 0x4, RZ ;  /* 0x0000000402027810 */ /* 0x000fe20007ffe0ff */
[----:B--2---:R-:W-:-:S08]  /*0a60*/  DFMA R4, R6, R4, R20 ;  /* 0x000000040604722b */ /* 0x004fd00000000014 */
[----:B---3--:R-:W-:-:S08]  /*0a70*/  DFMA R4, R8, R10, R4 ;  /* 0x0000000a0804722b */ /* 0x008fd00000000004 */
[----:B----4-:R-:W-:-:S08]  /*0a80*/  DFMA R4, R12, R14, R4 ;  /* 0x0000000e0c04722b */ /* 0x010fd00000000004 */
[----:B-----5:R-:W-:-:S11]  /*0a90*/  DFMA R20, R16, R18, R4 ;  /* 0x000000121014722b */ /* 0x020fd60000000004 */
.L_x_17:
[----:B------:R-:W-:Y:S05]  /*0aa0*/  BRA.U !UP1, `(.L_x_13) ;  /* 0x00000001094c7547 */ /* 0x000fea000b800000 */
[----:B------:R-:W0:Y:S01]  /*0ab0*/  LDC.64 R4, c[0x0][0x380] ;  /* 0x0000e000ff047b82 */ /* 0x000e220000000a00 */
[----:B------:R-:W-:Y:S01]  /*0ac0*/  IMAD R11, R2, R0, R3 ;  /* 0x00000000020b7224 */ /* 0x000fe200078e0203 */
[----:B------:R-:W-:-:S06]  /*0ad0*/  UIADD3 UR4, UPT, UPT, -UR4, URZ, URZ ;  /* 0x000000ff04047290 */ /* 0x000fcc000fffe1ff */
[----:B------:R-:W1:Y:S01]  /*0ae0*/  LDC.64 R8, c[0x0][0x388] ;  /* 0x0000e200ff087b82 */ /* 0x000e620000000a00 */
[----:B0-----:R-:W-:-:S03]  /*0af0*/  IMAD.WIDE.U32 R4, R2, 0x8, R4 ;  /* 0x0000000802047825 */ /* 0x001fc600078e0004 */
[----:B------:R-:W-:Y:S02]  /*0b00*/  MOV R10, R4 ;  /* 0x00000004000a7202 */ /* 0x000fe40000000f00 */
[----:B------:R-:W-:-:S07]  /*0b10*/  MOV R13, R5 ;  /* 0x00000005000d7202 */ /* 0x000fce0000000f00 */
.L_x_18:
[----:B-1----:R-:W-:Y:S01]  /*0b20*/  IMAD.WIDE R6, R11, 0x8, R8 ;  /* 0x000000080b067825 */ /* 0x002fe200078e0208 */
[----:B------:R-:W-:Y:S02]  /*0b30*/  MOV R4, R10 ;  /* 0x0000000a00047202 */ /* 0x000fe40000000f00 */
[----:B------:R-:W-:-:S03]  /*0b40*/  MOV R5, R13 ;  /* 0x0000000d00057202 */ /* 0x000fc60000000f00 */
[----:B------:R-:W2:Y:S04]  /*0b50*/  LDG.E.64 R6, desc[UR10][R6.64] ;  /* 0x0000000a06067981 */ /* 0x000ea8000c1e1b00 */
[----:B------:R-:W2:Y:S01]  /*0b60*/  LDG.E.64 R4, desc[UR10][R4.64] ;  /* 0x0000000a04047981 */ /* 0x000ea2000c1e1b00 */
[----:B------:R-:W-:-:S04]  /*0b70*/  UIADD3 UR4, UPT, UPT, UR4, 0x1, URZ ;  /* 0x0000000104047890 */ /* 0x000fc8000fffe0ff */
[----:B------:R-:W-:Y:S01]  /*0b80*/  UISETP.NE.AND UP0, UPT, UR4, URZ, UPT ;  /* 0x000000ff0400728c */ /* 0x000fe2000bf05270 */
[----:B------:R-:W-:Y:S02]  /*0b90*/  IADD3 R10, P0, PT, R10, 0x8, RZ ;  /* 0x000000080a0a7810 */ /* 0x000fe40007f1e0ff */
[----:B------:R-:W-:Y:S02]  /*0ba0*/  IADD3 R11, PT, PT, R11, R0, RZ ;  /* 0x000000000b0b7210 */ /* 0x000fe40007ffe0ff */
[----:B------:R-:W-:Y:S01]  /*0bb0*/  IADD3.X R13, PT, PT, RZ, R13, RZ, P0, !PT ;  /* 0x0000000dff0d7210 */ /* 0x000fe200007fe4ff */
[----:B--2---:R-:W-:-:S03]  /*0bc0*/  DFMA R20, R4, R6, R20 ;  /* 0x000000060414722b */ /* 0x004fc60000000014 */
[----:B------:R-:W-:Y:S08]  /*0bd0*/  BRA.U UP0, `(.L_x_18) ;  /* 0xfffffffd00d07547 */ /* 0x000ff0000b83ffff */
.L_x_13:
[----:B------:R-:W0:Y:S08]  /*0be0*/  LDC.64 R4, c[0x0][0x390] ;  /* 0x0000e400ff047b82 */ /* 0x000e300000000a00 */
[----:B------:R-:W1:Y:S01]  /*0bf0*/  LDC.64 R6, c[0x0][0x398] ;  /* 0x0000e600ff067b82 */ /* 0x000e620000000a00 */
[----:B0-----:R-:W-:-:S06]  /*0c00*/  IMAD.WIDE R4, R3, 0x8, R4 ;  /* 0x0000000803047825 */ /* 0x001fcc00078e0204 */
[----:B------:R-:W2:Y:S01]  /*0c10*/  LDG.E.64 R4, desc[UR10][R4.64] ;  /* 0x0000000a04047981 */ /* 0x000ea2000c1e1b00 */
[----:B-1----:R-:W-:Y:S01]  /*0c20*/  IMAD.WIDE R2, R3, 0x8, R6 ;  /* 0x0000000803027825 */ /* 0x002fe200078e0206 */
[----:B--2---:R-:W-:-:S07]  /*0c30*/  DADD R20, R4, R20 ;  /* 0x0000000004147229 */ /* 0x004fce0000000014 */
[----:B------:R-:W-:Y:S01]  /*0c40*/  STG.E.64 desc[UR10][R2.64], R20 ;  /* 0x0000001402007986 */ /* 0x000fe2000c101b0a */
[----:B------:R-:W-:Y:S05]  /*0c50*/  EXIT ;  /* 0x000000000000794d */ /* 0x000fea0003800000 */
.L_x_19:
        /* <DEDUP_REMOVED lines=10> */
.L_x_37:


//--------------------- .text._Z21forward_hidden_kernelPKdS0_S0_Pdii --------------------------
	.section	.text._Z21forward_hidden_kernelPKdS0_S0_Pdii,"ax",@progbits
	.align	128
        .global         _Z21forward_hidden_kernelPKdS0_S0_Pdii
        .type           _Z21forward_hidden_kernelPKdS0_S0_Pdii,@function
        .size           _Z21forward_hidden_kernelPKdS0_S0_Pdii,(.L_x_38 - _Z21forward_hidden_kernelPKdS0_S0_Pdii)
        .other          _Z21forward_hidden_kernelPKdS0_S0_Pdii,@"STO_CUDA_ENTRY STV_DEFAULT"
_Z21forward_hidden_kernelPKdS0_S0_Pdii:
.text._Z21forward_hidden_kernelPKdS0_S0_Pdii:
        /* <DEDUP_REMOVED lines=29> */
.L_x_22:
        /* <DEDUP_REMOVED lines=73> */
.L_x_21:
        /* <DEDUP_REMOVED lines=42> */
.L_x_23:
        /* <DEDUP_REMOVED lines=26> */
.L_x_24:
        /* <DEDUP_REMOVED lines=8> */
.L_x_25:
        /* <DEDUP_REMOVED lines=12> */
.L_x_20:
[----:B------:R-:W0:Y:S08]  /*0be0*/  LDC.64 R4, c[0x0][0x390] ;  /* 0x0000e400ff047b82 */ /* 0x000e300000000a00 */
[----:B------:R-:W1:Y:S01]  /*0bf0*/  LDC.64 R6, c[0x0][0x398] ;  /* 0x0000e600ff067b82 */ /* 0x000e620000000a00 */
[----:B0-----:R-:W-:-:S06]  /*0c00*/  IMAD.WIDE R4, R3, 0x8, R4 ;  /* 0x0000000803047825 */ /* 0x001fcc00078e0204 */
[----:B------:R-:W2:Y:S01]  /*0c10*/  LDG.E.64 R4, desc[UR10][R4.64] ;  /* 0x0000000a04047981 */ /* 0x000ea2000c1e1b00 */
[----:B------:R-:W-:Y:S02]  /*0c20*/  MOV R0, RZ ;  /* 0x000000ff00007202 */ /* 0x000fe40000000f00 */
[----:B------:R-:W-:Y:S01]  /*0c30*/  MOV R2, RZ ;  /* 0x000000ff00027202 */ /* 0x000fe20000000f00 */
[----:B--2---:R-:W-:Y:S01]  /*0c40*/  DADD R20, R4, R20 ;  /* 0x0000000004147229 */ /* 0x004fe20000000014 */
[----:B-1----:R-:W-:-:S07]  /*0c50*/  IMAD.WIDE R4, R3, 0x8, R6 ;  /* 0x0000000803047825 */ /* 0x002fce00078e0206 */
[----:B------:R-:W-:Y:S02]  /*0c60*/  DSETP.MAX.AND P0, P1, RZ, R20, PT ;  /* 0x00000014ff00722a */ /* 0x000fe4000390f000 */
[----:B------:R-:W-:-:S04]  /*0c70*/  MOV R9, R21 ;  /* 0x0000001500097202 */ /* 0x000fc80000000f00 */
[----:B------:R-:W-:Y:S02]  /*0c80*/  FSEL R11, R0, R9, P0 ;  /* 0x00000009000b7208 */ /* 0x000fe40000000000 */
[----:B------:R-:W-:-:S06]  /*0c90*/  SEL R2, R2, R20, P0 ;  /* 0x0000001402027207 */ /* 0x000fcc0000000000 */
[----:B------:R-:W-:-:S04]  /*0ca0*/  @P1 LOP3.LUT R11, R9, 0x80000, RZ, 0xfc, !PT ;  /* 0x00080000090b1812 */ /* 0x000fc800078efcff */
[----:B------:R-:W-:-:S05]  /*0cb0*/  MOV R3, R11 ;  /* 0x0000000b00037202 */ /* 0x000fca0000000f00 */
[----:B------:R-:W-:Y:S01]  /*0cc0*/  STG.E.64 desc[UR10][R4.64], R2 ;  /* 0x0000000204007986 */ /* 0x000fe2000c101b0a */
[----:B------:R-:W-:Y:S05]  /*0cd0*/  EXIT ;  /* 0x000000000000794d */ /* 0x000fea0003800000 */
.L_x_26:
        /* <DEDUP_REMOVED lines=10> */
.L_x_38:


//--------------------- .text._Z13argmax_kernelPKdPii --------------------------
	.section	.text._Z13argmax_kernelPKdPii,"ax",@progbits
	.align	128
        .global         _Z13argmax_kernelPKdPii
        .type           _Z13argmax_kernelPKdPii,@function
        .size           _Z13argmax_kernelPKdPii,(.L_x_39 - _Z13argmax_kernelPKdPii)
        .other          _Z13argmax_kernelPKdPii,@"STO_CUDA_ENTRY STV_DEFAULT"
_Z13argmax_kernelPKdPii:
.text._Z13argmax_kernelPKdPii:
[----:B------:R-:W-:Y:S01]  /*0000*/  LDC R1, c[0x0][0x37c] ;  /* 0x0000df00ff017b82 */ /* 0x000fe20000000800 */
[----:B------:R-:W0:Y:S01]  /*0010*/  S2R R11, SR_TID.X ;  /* 0x00000000000b7919 */ /* 0x000e220000002100 */
[----:B------:R-:W0:Y:S01]  /*0020*/  LDCU UR7, c[0x0][0x360] ;  /* 0x00006c00ff0777ac */ /* 0x000e220008000800 */
[----:B------:R-:W-:Y:S01]  /*0030*/  IMAD.MOV.U32 R2, RZ, RZ, 0x0 ;  /* 0x00000000ff027424 */ /* 0x000fe200078e00ff */
[----:B------:R-:W0:Y:S01]  /*0040*/  S2R R8, SR_CTAID.X ;  /* 0x0000000000087919 */ /* 0x000e220000002500 */
[----:B------:R-:W1:Y:S01]  /*0050*/  LDCU UR4, c[0x0][0x390] ;  /* 0x00007200ff0477ac */ /* 0x000e620008000800 */
[----:B------:R-:W-:Y:S01]  /*0060*/  IMAD.MOV.U32 R3, RZ, RZ, -0x100000 ;  /* 0xfff00000ff037424 */ /* 0x000fe200078e00ff */
[----:B------:R-:W2:Y:S01]  /*0070*/  LDCU.64 UR8, c[0x0][0x358] ;  /* 0x00006b00ff0877ac */ /* 0x000ea20008000a00 */
[----:B0-----:R-:W-:-:S05]  /*0080*/  IMAD R7, R8, UR7, R11 ;  /* 0x0000000708077c24 */ /* 0x001fca000f8e020b */
[----:B-1----:R-:W-:-:S13]  /*0090*/  ISETP.GE.AND P0, PT, R7, UR4, PT ;  /* 0x0000000407007c0c */ /* 0x002fda000bf06270 */
[----:B------:R-:W0:Y:S02]  /*00a0*/  @!P0 LDC.64 R4, c[0x0][0x380] ;  /* 0x0000e000ff048b82 */ /* 0x000e240000000a00 */
[----:B0-----:R-:W-:-:S05]  /*00b0*/  @!P0 IMAD.WIDE R4, R7, 0x8, R4 ;  /* 0x0000000807048825 */ /* 0x001fca00078e0204 */
[----:B--2---:R-:W2:Y:S01]  /*00c0*/  @!P0 LDG.E.64 R2, desc[UR8][R4.64] ;  /* 0x0000000804028981 */ /* 0x004ea2000c1e1b00 */
[----:B------:R-:W0:Y:S01]  /*00d0*/  S2UR UR6, SR_CgaCtaId ;  /* 0x00000000000679c3 */ /* 0x000e220000008800 */
[----:B------:R-:W-:Y:S01]  /*00e0*/  UMOV UR4, 0x400 ;  /* 0x0000040000047882 */ /* 0x000fe20000000000 */
[----:B------:R-:W-:Y:S01]  /*00f0*/  IMAD.U32 R0, RZ, RZ, UR7 ;  /* 0x00000007ff007e24 */ /* 0x000fe2000f8e00ff */
[----:B------:R-:W-:Y:S01]  /*0100*/  UIADD3 UR5, UPT, UPT, UR4, 0x800, URZ ;  /* 0x0000080004057890 */ /* 0x000fe2000fffe0ff */
[----:B------:R-:W-:Y:S01]  /*0110*/  MOV R6, 0xffffffff ;  /* 0xffffffff00067802 */ /* 0x000fe20000000f00 */
[----:B------:R-:W-:Y:S02]  /*0120*/  @!P0 IMAD.MOV.U32 R6, RZ, RZ, R7 ;  /* 0x000000ffff068224 */ /* 0x000fe400078e0007 */
[----:B------:R-:W-:Y:S01]  /*0130*/  ISETP.GE.U32.AND P0, PT, R0, 0x2, PT ;  /* 0x000000020000780c */ /* 0x000fe20003f06070 */
[----:B0-----:R-:W-:Y:S02]  /*0140*/  ULEA UR4, UR6, UR4, 0x18 ;  /* 0x0000000406047291 */ /* 0x001fe4000f8ec0ff */
[----:B------:R-:W-:-:S04]  /*0150*/  ULEA UR5, UR6, UR5, 0x18 ;  /* 0x0000000506057291 */ /* 0x000fc8000f8ec0ff */
[C---:B------:R-:W-:Y:S02]  /*0160*/  LEA R7, R11.reuse, UR4, 0x3 ;  /* 0x000000040b077c11 */ /* 0x040fe4000f8e18ff */
[----:B------:R-:W-:-:S03]  /*0170*/  LEA R9, R11, UR5, 0x2 ;  /* 0x000000050b097c11 */ /* 0x000fc6000f8e10ff */
[----:B--2---:R0:W-:Y:S04]  /*0180*/  STS.64 [R7], R2 ;  /* 0x0000000207007388 */ /* 0x0041e80000000a00 */
[----:B------:R0:W-:Y:S01]  /*0190*/  STS [R9], R6 ;  /* 0x0000000609007388 */ /* 0x0001e20000000800 */
[----:B------:R-:W-:Y:S06]  /*01a0*/  BAR.SYNC.DEFER_BLOCKING 0x0 ;  /* 0x0000000000007b1d */ /* 0x000fec0000010000 */
[----:B------:R-:W-:Y:S05]  /*01b0*/  @!P0 BRA `(.L_x_27) ;  /* 0x0000000000448947 */ /* 0x000fea0003800000 */
.L_x_30:
[----:B0-----:R-:W-:Y:S01]  /*01c0*/  MOV R6, R0 ;  /* 0x0000000000067202 */ /* 0x001fe20000000f00 */
[----:B------:R-:W-:Y:S01]  /*01d0*/  BSSY.RECONVERGENT B0, `(.L_x_28) ;  /* 0x000000c000007945 */ /* 0x000fe20003800200 */
[----:B------:R-:W-:-:S04]  /*01e0*/  SHF.R.U32.HI R0, RZ, 0x1, R0 ;  /* 0x00000001ff007819 */ /* 0x000fc80000011600 */
[----:B------:R-:W-:-:S13]  /*01f0*/  ISETP.GE.U32.AND P0, PT, R11, R0, PT ;  /* 0x000000000b00720c */ /* 0x000fda0003f06070 */
[----:B------:R-:W-:Y:S05]  /*0200*/  @P0 BRA `(.L_x_29) ;  /* 0x0000000000200947 */ /* 0x000fea0003800000 */
[----:B------:R-:W-:Y:S01]  /*0210*/  IMAD R4, R0, 0x8, R7 ;  /* 0x0000000800047824 */ /* 0x000fe200078e0207 */
[----:B------:R-:W-:Y:S05]  /*0220*/  LDS.64 R2, [R7] ;  /* 0x0000000007027984 */ /* 0x000fea0000000a00 */
[----:B------:R-:W0:Y:S02]  /*0230*/  LDS.64 R4, [R4] ;  /* 0x0000000004047984 */ /* 0x000e240000000a00 */
[----:B0-----:R-:W-:-:S14]  /*0240*/  DSETP.GT.AND P0, PT, R4, R2, PT ;  /* 0x000000020400722a */ /* 0x001fdc0003f04000 */
[----:B------:R-:W-:Y:S01]  /*0250*/  @P0 LEA R2, R0, R9, 0x2 ;  /* 0x0000000900020211 */ /* 0x000fe200078e10ff */
[----:B------:R-:W-:Y:S05]  /*0260*/  @P0 STS.64 [R7], R4 ;  /* 0x0000000407000388 */ /* 0x000fea0000000a00 */
[----:B------:R-:W0:Y:S04]  /*0270*/  @P0 LDS R2, [R2] ;  /* 0x0000000002020984 */ /* 0x000e280000000800 */
[----:B0-----:R0:W-:Y:S02]  /*0280*/  @P0 STS [R9], R2 ;  /* 0x0000000209000388 */ /* 0x0011e40000000800 */
.L_x_29:
[----:B------:R-:W-:Y:S05]  /*0290*/  BSYNC.RECONVERGENT B0 ;  /* 0x0000000000007941 */ /* 0x000fea0003800200 */
.L_x_28:
[----:B------:R-:W-:Y:S01]  /*02a0*/  BAR.SYNC.DEFER_BLOCKING 0x0 ;  /* 0x0000000000007b1d */ /* 0x000fe20000010000 */
[----:B------:R-:W-:-:S13]  /*02b0*/  ISETP.GT.U32.AND P0, PT, R6, 0x3, PT ;  /* 0x000000030600780c */ /* 0x000fda0003f04070 */
[----:B------:R-:W-:Y:S05]  /*02c0*/  @P0 BRA `(.L_x_30) ;  /* 0xfffffffc00bc0947 */ /* 0x000fea000383ffff */
.L_x_27:
[----:B------:R-:W-:-:S13]  /*02d0*/  ISETP.NE.AND P0, PT, R11, RZ, PT ;  /* 0x000000ff0b00720c */ /* 0x000fda0003f05270 */
[----:B------:R-:W-:Y:S05]  /*02e0*/  @P0 EXIT ;  /* 0x000000000000094d */ /* 0x000fea0003800000 */
[----:B------:R-:W1:Y:S01]  /*02f0*/  S2UR UR5, SR_CgaCtaId ;  /* 0x00000000000579c3 */ /* 0x000e620000008800 */
[----:B------:R-:W-:-:S07]  /*0300*/  UMOV UR4, 0x400 ;  /* 0x0000040000047882 */ /* 0x000fce0000000000 */
[----:B0-----:R-:W0:Y:S01]  /*0310*/  LDC.64 R2, c[0x0][0x388] ;  /* 0x0000e200ff027b82 */ /* 0x001e220000000a00 */
[----:B-1----:R-:W-:Y:S01]  /*0320*/  ULEA UR4, UR5, UR4, 0x18 ;  /* 0x0000000405047291 */ /* 0x002fe2000f8ec0ff */
[----:B0-----:R-:W-:-:S08]  /*0330*/  IMAD.WIDE.U32 R2, R8, 0x4, R2 ;  /* 0x0000000408027825 */ /* 0x001fd000078e0002 */
[----:B------:R-:W0:Y:S04]  /*0340*/  LDS R5, [UR4+0x800] ;  /* 0x00080004ff057984 */ /* 0x000e280008000800 */
[----:B0-----:R-:W-:Y:S01]  /*0350*/  STG.E desc[UR8][R2.64], R5 ;  /* 0x0000000502007986 */ /* 0x001fe2000c101908 */
[----:B------:R-:W-:Y:S05]  /*0360*/  EXIT ;  /* 0x000000000000794d */ /* 0x000fea0003800000 */
.L_x_31:
        /* <DEDUP_REMOVED lines=9> */
.L_x_39:


//--------------------- .nv.shared.reserved.0     --------------------------
	.section	.nv.shared.reserved.0,"aw",@nobits
	.weak		__nv_reservedSMEM_offset_0_alias
	.size		__nv_reservedSMEM_offset_0_alias, 0, 64
	.other		__nv_reservedSMEM_offset_0_alias,@"STO_CUDA_RESERVED_SHARED STV_DEFAULT"
__nv_reservedSMEM_offset_0_alias:
	.zero		0
	.zero		64


//--------------------- .nv.shared._Z13argmax_kernelPKdPii --------------------------
	.section	.nv.shared._Z13argmax_kernelPKdPii,"aw",@nobits
	.sectionflags	@""
	.align	8
.nv.shared._Z13argmax_kernelPKdPii:
	.zero		4096


//--------------------- .nv.constant0._Z19copy_weights_kernelPKdS0_S0_S0_PdS1_S1_S1_iii --------------------------
	.section	.nv.constant0._Z19copy_weights_kernelPKdS0_S0_S0_PdS1_S1_S1_iii,"a",@progbits
	.sectionflags	@""
	.align	4
.nv.constant0._Z19copy_weights_kernelPKdS0_S0_S0_PdS1_S1_S1_iii:
	.zero		972


//--------------------- .nv.constant0._Z16update_W1_kernelPdS_PKdS1_dii --------------------------
	.section	.nv.constant0._Z16update_W1_kernelPdS_PKdS1_dii,"a",@progbits
	.sectionflags	@""
	.align	4
.nv.constant0._Z16update_W1_kernelPdS_PKdS1_dii:
	.zero		944


//--------------------- .nv.constant0._Z16update_W2_kernelPdS_PKdS1_dii --------------------------
	.section	.nv.constant0._Z16update_W2_kernelPdS_PKdS1_dii,"a",@progbits
	.sectionflags	@""
	.align	4
.nv.constant0._Z16update_W2_kernelPdS_PKdS1_dii:
	.zero		944


//--------------------- .nv.constant0._Z27compute_hidden_delta_kernelPKdS0_S0_Pdii --------------------------
	.section	.nv.constant0._Z27compute_hidden_delta_kernelPKdS0_S0_Pdii,"a",@progbits
	.sectionflags	@""
	.align	4
.nv.constant0._Z27compute_hidden_delta_kernelPKdS0_S0_Pdii:
	.zero		936


//--------------------- .nv.constant0._Z27compute_output_delta_kernelPKdS0_Pdi --------------------------
	.section	.nv.constant0._Z27compute_output_delta_kernelPKdS0_Pdi,"a",@progbits
	.sectionflags	@""
	.align	4
.nv.constant0._Z27compute_output_delta_kernelPKdS0_Pdi:
	.zero		924


//--------------------- .nv.constant0._Z21forward_output_kernelPKdS0_S0_Pdii --------------------------
	.section	.nv.constant0._Z21forward_output_kernelPKdS0_S0_Pdii,"a",@progbits
	.sectionflags	@""
	.align	4
.nv.constant0._Z21forward_output_kernelPKdS0_S0_Pdii:
	.zero		936


//--------------------- .nv.constant0._Z21forward_hidden_kernelPKdS0_S0_Pdii --------------------------
	.section	.nv.constant0._Z21forward_hidden_kernelPKdS0_S0_Pdii,"a",@progbits
	.sectionflags	@""
	.align	4
.nv.constant0._Z21forward_hidden_kernelPKdS0_S0_Pdii:
	.zero		936


//--------------------- .nv.constant0._Z13argmax_kernelPKdPii --------------------------
	.section	.nv.constant0._Z13argmax_kernelPKdPii,"a",@progbits
	.sectionflags	@""
	.align	4
.nv.constant0._Z13argmax_kernelPKdPii:
	.zero		916


//--------------------- SYMBOLS --------------------------

	.type		.nv.reservedSmem.offset0,@object
	.size		.nv.reservedSmem.offset0,0x4
	.type		.nv.reservedSmem.cap,@object
	.size		.nv.reservedSmem.cap,0x4
